//
// Generated by NVIDIA NVVM Compiler
//
// Compiler Build ID: CL-36424714
// Cuda compilation tools, release 13.0, V13.0.88
// Based on NVVM 20.0.0
//

.version 9.0
.target sm_100
.address_size 64

	// .globl	_Z16kernel_rowSumAbsPKdPdii

.visible .entry _Z16kernel_rowSumAbsPKdPdii(
	.param .u64 .ptr .align 1 _Z16kernel_rowSumAbsPKdPdii_param_0,
	.param .u64 .ptr .align 1 _Z16kernel_rowSumAbsPKdPdii_param_1,
	.param .u32 _Z16kernel_rowSumAbsPKdPdii_param_2,
	.param .u32 _Z16kernel_rowSumAbsPKdPdii_param_3
)
{
	.reg .pred 	%p<11>;
	.reg .b32 	%r<38>;
	.reg .b64 	%rd<16>;
	.reg .b64 	%fd<112>;

	ld.param.u64 	%rd4, [_Z16kernel_rowSumAbsPKdPdii_param_0];
	ld.param.u64 	%rd3, [_Z16kernel_rowSumAbsPKdPdii_param_1];
	ld.param.u32 	%r24, [_Z16kernel_rowSumAbsPKdPdii_param_2];
	ld.param.u32 	%r23, [_Z16kernel_rowSumAbsPKdPdii_param_3];
	cvta.to.global.u64 	%rd1, %rd4;
	mov.u32 	%r25, %ntid.x;
	mov.u32 	%r26, %ctaid.x;
	mov.u32 	%r27, %tid.x;
	mad.lo.s32 	%r1, %r25, %r26, %r27;
	setp.ge.s32 	%p1, %r1, %r24;
	@%p1 bra 	$L__BB0_15;
	setp.lt.s32 	%p2, %r23, 1;
	mov.f64 	%fd111, 0d0000000000000000;
	@%p2 bra 	$L__BB0_14;
	mul.lo.s32 	%r2, %r23, %r1;
	and.b32  	%r3, %r23, 15;
	setp.lt.u32 	%p3, %r23, 16;
	mov.f64 	%fd111, 0d0000000000000000;
	mov.b32 	%r34, 0;
	@%p3 bra 	$L__BB0_5;
	and.b32  	%r34, %r23, 2147483632;
	neg.s32 	%r32, %r34;
	add.s64 	%rd2, %rd1, 64;
	mov.f64 	%fd111, 0d0000000000000000;
	mov.u32 	%r31, %r2;
$L__BB0_4:
	.pragma "nounroll";
	mul.wide.s32 	%rd5, %r31, 8;
	add.s64 	%rd6, %rd2, %rd5;
	ld.global.f64 	%fd18, [%rd6+-64];
	abs.f64 	%fd19, %fd18;
	add.f64 	%fd20, %fd111, %fd19;
	ld.global.f64 	%fd21, [%rd6+-56];
	abs.f64 	%fd22, %fd21;
	add.f64 	%fd23, %fd20, %fd22;
	ld.global.f64 	%fd24, [%rd6+-48];
	abs.f64 	%fd25, %fd24;
	add.f64 	%fd26, %fd23, %fd25;
	ld.global.f64 	%fd27, [%rd6+-40];
	abs.f64 	%fd28, %fd27;
	add.f64 	%fd29, %fd26, %fd28;
	ld.global.f64 	%fd30, [%rd6+-32];
	abs.f64 	%fd31, %fd30;
	add.f64 	%fd32, %fd29, %fd31;
	ld.global.f64 	%fd33, [%rd6+-24];
	abs.f64 	%fd34, %fd33;
	add.f64 	%fd35, %fd32, %fd34;
	ld.global.f64 	%fd36, [%rd6+-16];
	abs.f64 	%fd37, %fd36;
	add.f64 	%fd38, %fd35, %fd37;
	ld.global.f64 	%fd39, [%rd6+-8];
	abs.f64 	%fd40, %fd39;
	add.f64 	%fd41, %fd38, %fd40;
	ld.global.f64 	%fd42, [%rd6];
	abs.f64 	%fd43, %fd42;
	add.f64 	%fd44, %fd41, %fd43;
	ld.global.f64 	%fd45, [%rd6+8];
	abs.f64 	%fd46, %fd45;
	add.f64 	%fd47, %fd44, %fd46;
	ld.global.f64 	%fd48, [%rd6+16];
	abs.f64 	%fd49, %fd48;
	add.f64 	%fd50, %fd47, %fd49;
	ld.global.f64 	%fd51, [%rd6+24];
	abs.f64 	%fd52, %fd51;
	add.f64 	%fd53, %fd50, %fd52;
	ld.global.f64 	%fd54, [%rd6+32];
	abs.f64 	%fd55, %fd54;
	add.f64 	%fd56, %fd53, %fd55;
	ld.global.f64 	%fd57, [%rd6+40];
	abs.f64 	%fd58, %fd57;
	add.f64 	%fd59, %fd56, %fd58;
	ld.global.f64 	%fd60, [%rd6+48];
	abs.f64 	%fd61, %fd60;
	add.f64 	%fd62, %fd59, %fd61;
	ld.global.f64 	%fd63, [%rd6+56];
	abs.f64 	%fd64, %fd63;
	add.f64 	%fd111, %fd62, %fd64;
	add.s32 	%r32, %r32, 16;
	add.s32 	%r31, %r31, 16;
	setp.ne.s32 	%p4, %r32, 0;
	@%p4 bra 	$L__BB0_4;
$L__BB0_5:
	setp.eq.s32 	%p5, %r3, 0;
	@%p5 bra 	$L__BB0_14;
	and.b32  	%r11, %r23, 7;
	setp.lt.u32 	%p6, %r3, 8;
	@%p6 bra 	$L__BB0_8;
	add.s32 	%r29, %r34, %r2;
	mul.wide.s32 	%rd7, %r29, 8;
	add.s64 	%rd8, %rd1, %rd7;
	ld.global.f64 	%fd66, [%rd8];
	abs.f64 	%fd67, %fd66;
	add.f64 	%fd68, %fd111, %fd67;
	ld.global.f64 	%fd69, [%rd8+8];
	abs.f64 	%fd70, %fd69;
	add.f64 	%fd71, %fd68, %fd70;
	ld.global.f64 	%fd72, [%rd8+16];
	abs.f64 	%fd73, %fd72;
	add.f64 	%fd74, %fd71, %fd73;
	ld.global.f64 	%fd75, [%rd8+24];
	abs.f64 	%fd76, %fd75;
	add.f64 	%fd77, %fd74, %fd76;
	ld.global.f64 	%fd78, [%rd8+32];
	abs.f64 	%fd79, %fd78;
	add.f64 	%fd80, %fd77, %fd79;
	ld.global.f64 	%fd81, [%rd8+40];
	abs.f64 	%fd82, %fd81;
	add.f64 	%fd83, %fd80, %fd82;
	ld.global.f64 	%fd84, [%rd8+48];
	abs.f64 	%fd85, %fd84;
	add.f64 	%fd86, %fd83, %fd85;
	ld.global.f64 	%fd87, [%rd8+56];
	abs.f64 	%fd88, %fd87;
	add.f64 	%fd111, %fd86, %fd88;
	add.s32 	%r34, %r34, 8;
$L__BB0_8:
	setp.eq.s32 	%p7, %r11, 0;
	@%p7 bra 	$L__BB0_14;
	and.b32  	%r14, %r23, 3;
	setp.lt.u32 	%p8, %r11, 4;
	@%p8 bra 	$L__BB0_11;
	add.s32 	%r30, %r34, %r2;
	mul.wide.s32 	%rd9, %r30, 8;
	add.s64 	%rd10, %rd1, %rd9;
	ld.global.f64 	%fd90, [%rd10];
	abs.f64 	%fd91, %fd90;
	add.f64 	%fd92, %fd111, %fd91;
	ld.global.f64 	%fd93, [%rd10+8];
	abs.f64 	%fd94, %fd93;
	add.f64 	%fd95, %fd92, %fd94;
	ld.global.f64 	%fd96, [%rd10+16];
	abs.f64 	%fd97, %fd96;
	add.f64 	%fd98, %fd95, %fd97;
	ld.global.f64 	%fd99, [%rd10+24];
	abs.f64 	%fd100, %fd99;
	add.f64 	%fd111, %fd98, %fd100;
	add.s32 	%r34, %r34, 4;
$L__BB0_11:
	setp.eq.s32 	%p9, %r14, 0;
	@%p9 bra 	$L__BB0_14;
	add.s32 	%r37, %r34, %r2;
	neg.s32 	%r36, %r14;
$L__BB0_13:
	.pragma "nounroll";
	mul.wide.s32 	%rd11, %r37, 8;
	add.s64 	%rd12, %rd1, %rd11;
	ld.global.f64 	%fd101, [%rd12];
	abs.f64 	%fd102, %fd101;
	add.f64 	%fd111, %fd111, %fd102;
	add.s32 	%r37, %r37, 1;
	add.s32 	%r36, %r36, 1;
	setp.ne.s32 	%p10, %r36, 0;
	@%p10 bra 	$L__BB0_13;
$L__BB0_14:
	cvta.to.global.u64 	%rd13, %rd3;
	mul.wide.s32 	%rd14, %r1, 8;
	add.s64 	%rd15, %rd13, %rd14;
	st.global.f64 	[%rd15], %fd111;
$L__BB0_15:
	ret;

}
	// .globl	_Z16kernel_colSumAbsPKdPdii
.visible .entry _Z16kernel_colSumAbsPKdPdii(
	.param .u64 .ptr .align 1 _Z16kernel_colSumAbsPKdPdii_param_0,
	.param .u64 .ptr .align 1 _Z16kernel_colSumAbsPKdPdii_param_1,
	.param .u32 _Z16kernel_colSumAbsPKdPdii_param_2,
	.param .u32 _Z16kernel_colSumAbsPKdPdii_param_3
)
{
	.reg .pred 	%p<11>;
	.reg .b32 	%r<38>;
	.reg .b64 	%rd<43>;
	.reg .b64 	%fd<112>;

	ld.param.u64 	%rd3, [_Z16kernel_colSumAbsPKdPdii_param_0];
	ld.param.u64 	%rd2, [_Z16kernel_colSumAbsPKdPdii_param_1];
	ld.param.u32 	%r23, [_Z16kernel_colSumAbsPKdPdii_param_2];
	ld.param.u32 	%r24, [_Z16kernel_colSumAbsPKdPdii_param_3];
	cvta.to.global.u64 	%rd1, %rd3;
	mov.u32 	%r25, %ntid.x;
	mov.u32 	%r26, %ctaid.x;
	mov.u32 	%r27, %tid.x;
	mad.lo.s32 	%r1, %r25, %r26, %r27;
	setp.ge.s32 	%p1, %r1, %r24;
	@%p1 bra 	$L__BB1_15;
	setp.lt.s32 	%p2, %r23, 1;
	mov.f64 	%fd111, 0d0000000000000000;
	@%p2 bra 	$L__BB1_14;
	and.b32  	%r2, %r23, 15;
	setp.lt.u32 	%p3, %r23, 16;
	mov.f64 	%fd111, 0d0000000000000000;
	mov.b32 	%r34, 0;
	@%p3 bra 	$L__BB1_5;
	and.b32  	%r34, %r23, 2147483632;
	neg.s32 	%r32, %r34;
	shl.b32 	%r5, %r24, 4;
	mov.f64 	%fd111, 0d0000000000000000;
	mul.wide.s32 	%rd6, %r24, 8;
	mov.u32 	%r31, %r1;
$L__BB1_4:
	.pragma "nounroll";
	mul.wide.s32 	%rd4, %r31, 8;
	add.s64 	%rd5, %rd1, %rd4;
	ld.global.f64 	%fd18, [%rd5];
	abs.f64 	%fd19, %fd18;
	add.f64 	%fd20, %fd111, %fd19;
	add.s64 	%rd7, %rd5, %rd6;
	ld.global.f64 	%fd21, [%rd7];
	abs.f64 	%fd22, %fd21;
	add.f64 	%fd23, %fd20, %fd22;
	add.s64 	%rd8, %rd7, %rd6;
	ld.global.f64 	%fd24, [%rd8];
	abs.f64 	%fd25, %fd24;
	add.f64 	%fd26, %fd23, %fd25;
	add.s64 	%rd9, %rd8, %rd6;
	ld.global.f64 	%fd27, [%rd9];
	abs.f64 	%fd28, %fd27;
	add.f64 	%fd29, %fd26, %fd28;
	add.s64 	%rd10, %rd9, %rd6;
	ld.global.f64 	%fd30, [%rd10];
	abs.f64 	%fd31, %fd30;
	add.f64 	%fd32, %fd29, %fd31;
	add.s64 	%rd11, %rd10, %rd6;
	ld.global.f64 	%fd33, [%rd11];
	abs.f64 	%fd34, %fd33;
	add.f64 	%fd35, %fd32, %fd34;
	add.s64 	%rd12, %rd11, %rd6;
	ld.global.f64 	%fd36, [%rd12];
	abs.f64 	%fd37, %fd36;
	add.f64 	%fd38, %fd35, %fd37;
	add.s64 	%rd13, %rd12, %rd6;
	ld.global.f64 	%fd39, [%rd13];
	abs.f64 	%fd40, %fd39;
	add.f64 	%fd41, %fd38, %fd40;
	add.s64 	%rd14, %rd13, %rd6;
	ld.global.f64 	%fd42, [%rd14];
	abs.f64 	%fd43, %fd42;
	add.f64 	%fd44, %fd41, %fd43;
	add.s64 	%rd15, %rd14, %rd6;
	ld.global.f64 	%fd45, [%rd15];
	abs.f64 	%fd46, %fd45;
	add.f64 	%fd47, %fd44, %fd46;
	add.s64 	%rd16, %rd15, %rd6;
	ld.global.f64 	%fd48, [%rd16];
	abs.f64 	%fd49, %fd48;
	add.f64 	%fd50, %fd47, %fd49;
	add.s64 	%rd17, %rd16, %rd6;
	ld.global.f64 	%fd51, [%rd17];
	abs.f64 	%fd52, %fd51;
	add.f64 	%fd53, %fd50, %fd52;
	add.s64 	%rd18, %rd17, %rd6;
	ld.global.f64 	%fd54, [%rd18];
	abs.f64 	%fd55, %fd54;
	add.f64 	%fd56, %fd53, %fd55;
	add.s64 	%rd19, %rd18, %rd6;
	ld.global.f64 	%fd57, [%rd19];
	abs.f64 	%fd58, %fd57;
	add.f64 	%fd59, %fd56, %fd58;
	add.s64 	%rd20, %rd19, %rd6;
	ld.global.f64 	%fd60, [%rd20];
	abs.f64 	%fd61, %fd60;
	add.f64 	%fd62, %fd59, %fd61;
	add.s64 	%rd21, %rd20, %rd6;
	ld.global.f64 	%fd63, [%rd21];
	abs.f64 	%fd64, %fd63;
	add.f64 	%fd111, %fd62, %fd64;
	add.s32 	%r32, %r32, 16;
	add.s32 	%r31, %r31, %r5;
	setp.ne.s32 	%p4, %r32, 0;
	@%p4 bra 	$L__BB1_4;
$L__BB1_5:
	setp.eq.s32 	%p5, %r2, 0;
	@%p5 bra 	$L__BB1_14;
	and.b32  	%r11, %r23, 7;
	setp.lt.u32 	%p6, %r2, 8;
	@%p6 bra 	$L__BB1_8;
	mad.lo.s32 	%r29, %r34, %r24, %r1;
	mul.wide.s32 	%rd22, %r29, 8;
	add.s64 	%rd23, %rd1, %rd22;
	ld.global.f64 	%fd66, [%rd23];
	abs.f64 	%fd67, %fd66;
	add.f64 	%fd68, %fd111, %fd67;
	mul.wide.s32 	%rd24, %r24, 8;
	add.s64 	%rd25, %rd23, %rd24;
	ld.global.f64 	%fd69, [%rd25];
	abs.f64 	%fd70, %fd69;
	add.f64 	%fd71, %fd68, %fd70;
	add.s64 	%rd26, %rd25, %rd24;
	ld.global.f64 	%fd72, [%rd26];
	abs.f64 	%fd73, %fd72;
	add.f64 	%fd74, %fd71, %fd73;
	add.s64 	%rd27, %rd26, %rd24;
	ld.global.f64 	%fd75, [%rd27];
	abs.f64 	%fd76, %fd75;
	add.f64 	%fd77, %fd74, %fd76;
	add.s64 	%rd28, %rd27, %rd24;
	ld.global.f64 	%fd78, [%rd28];
	abs.f64 	%fd79, %fd78;
	add.f64 	%fd80, %fd77, %fd79;
	add.s64 	%rd29, %rd28, %rd24;
	ld.global.f64 	%fd81, [%rd29];
	abs.f64 	%fd82, %fd81;
	add.f64 	%fd83, %fd80, %fd82;
	add.s64 	%rd30, %rd29, %rd24;
	ld.global.f64 	%fd84, [%rd30];
	abs.f64 	%fd85, %fd84;
	add.f64 	%fd86, %fd83, %fd85;
	add.s64 	%rd31, %rd30, %rd24;
	ld.global.f64 	%fd87, [%rd31];
	abs.f64 	%fd88, %fd87;
	add.f64 	%fd111, %fd86, %fd88;
	add.s32 	%r34, %r34, 8;
$L__BB1_8:
	setp.eq.s32 	%p7, %r11, 0;
	@%p7 bra 	$L__BB1_14;
	and.b32  	%r14, %r23, 3;
	setp.lt.u32 	%p8, %r11, 4;
	@%p8 bra 	$L__BB1_11;
	mad.lo.s32 	%r30, %r34, %r24, %r1;
	mul.wide.s32 	%rd32, %r30, 8;
	add.s64 	%rd33, %rd1, %rd32;
	ld.global.f64 	%fd90, [%rd33];
	abs.f64 	%fd91, %fd90;
	add.f64 	%fd92, %fd111, %fd91;
	mul.wide.s32 	%rd34, %r24, 8;
	add.s64 	%rd35, %rd33, %rd34;
	ld.global.f64 	%fd93, [%rd35];
	abs.f64 	%fd94, %fd93;
	add.f64 	%fd95, %fd92, %fd94;
	add.s64 	%rd36, %rd35, %rd34;
	ld.global.f64 	%fd96, [%rd36];
	abs.f64 	%fd97, %fd96;
	add.f64 	%fd98, %fd95, %fd97;
	add.s64 	%rd37, %rd36, %rd34;
	ld.global.f64 	%fd99, [%rd37];
	abs.f64 	%fd100, %fd99;
	add.f64 	%fd111, %fd98, %fd100;
	add.s32 	%r34, %r34, 4;
$L__BB1_11:
	setp.eq.s32 	%p9, %r14, 0;
	@%p9 bra 	$L__BB1_14;
	mad.lo.s32 	%r37, %r34, %r24, %r1;
	neg.s32 	%r36, %r14;
$L__BB1_13:
	.pragma "nounroll";
	mul.wide.s32 	%rd38, %r37, 8;
	add.s64 	%rd39, %rd1, %rd38;
	ld.global.f64 	%fd101, [%rd39];
	abs.f64 	%fd102, %fd101;
	add.f64 	%fd111, %fd111, %fd102;
	add.s32 	%r37, %r37, %r24;
	add.s32 	%r36, %r36, 1;
	setp.ne.s32 	%p10, %r36, 0;
	@%p10 bra 	$L__BB1_13;
$L__BB1_14:
	cvta.to.global.u64 	%rd40, %rd2;
	mul.wide.s32 	%rd41, %r1, 8;
	add.s64 	%rd42, %rd40, %rd41;
	st.global.f64 	[%rd42], %fd111;
$L__BB1_15:
	ret;

}
	// .globl	_Z13kernel_reducePKdPdi
.visible .entry _Z13kernel_reducePKdPdi(
	.param .u64 .ptr .align 1 _Z13kernel_reducePKdPdi_param_0,
	.param .u64 .ptr .align 1 _Z13kernel_reducePKdPdi_param_1,
	.param .u32 _Z13kernel_reducePKdPdi_param_2
)
{
	.reg .pred 	%p<11>;
	.reg .b32 	%r<26>;
	.reg .b64 	%rd<18>;
	.reg .b64 	%fd<83>;

	ld.param.u64 	%rd9, [_Z13kernel_reducePKdPdi_param_0];
	ld.param.u64 	%rd8, [_Z13kernel_reducePKdPdi_param_1];
	ld.param.u32 	%r16, [_Z13kernel_reducePKdPdi_param_2];
	cvta.to.global.u64 	%rd1, %rd9;
	mov.u32 	%r17, %tid.x;
	mov.u32 	%r18, %ctaid.x;
	or.b32  	%r19, %r17, %r18;
	setp.ne.s32 	%p1, %r19, 0;
	@%p1 bra 	$L__BB2_15;
	setp.lt.s32 	%p2, %r16, 1;
	mov.f64 	%fd82, 0d0000000000000000;
	@%p2 bra 	$L__BB2_14;
	and.b32  	%r1, %r16, 15;
	setp.lt.u32 	%p3, %r16, 16;
	mov.f64 	%fd82, 0d0000000000000000;
	mov.b32 	%r23, 0;
	@%p3 bra 	$L__BB2_5;
	and.b32  	%r23, %r16, 2147483632;
	neg.s32 	%r21, %r23;
	add.s64 	%rd16, %rd1, 64;
	mov.f64 	%fd82, 0d0000000000000000;
$L__BB2_4:
	.pragma "nounroll";
	ld.global.f64 	%fd18, [%rd16+-64];
	add.f64 	%fd19, %fd82, %fd18;
	ld.global.f64 	%fd20, [%rd16+-56];
	add.f64 	%fd21, %fd19, %fd20;
	ld.global.f64 	%fd22, [%rd16+-48];
	add.f64 	%fd23, %fd21, %fd22;
	ld.global.f64 	%fd24, [%rd16+-40];
	add.f64 	%fd25, %fd23, %fd24;
	ld.global.f64 	%fd26, [%rd16+-32];
	add.f64 	%fd27, %fd25, %fd26;
	ld.global.f64 	%fd28, [%rd16+-24];
	add.f64 	%fd29, %fd27, %fd28;
	ld.global.f64 	%fd30, [%rd16+-16];
	add.f64 	%fd31, %fd29, %fd30;
	ld.global.f64 	%fd32, [%rd16+-8];
	add.f64 	%fd33, %fd31, %fd32;
	ld.global.f64 	%fd34, [%rd16];
	add.f64 	%fd35, %fd33, %fd34;
	ld.global.f64 	%fd36, [%rd16+8];
	add.f64 	%fd37, %fd35, %fd36;
	ld.global.f64 	%fd38, [%rd16+16];
	add.f64 	%fd39, %fd37, %fd38;
	ld.global.f64 	%fd40, [%rd16+24];
	add.f64 	%fd41, %fd39, %fd40;
	ld.global.f64 	%fd42, [%rd16+32];
	add.f64 	%fd43, %fd41, %fd42;
	ld.global.f64 	%fd44, [%rd16+40];
	add.f64 	%fd45, %fd43, %fd44;
	ld.global.f64 	%fd46, [%rd16+48];
	add.f64 	%fd47, %fd45, %fd46;
	ld.global.f64 	%fd48, [%rd16+56];
	add.f64 	%fd82, %fd47, %fd48;
	add.s32 	%r21, %r21, 16;
	add.s64 	%rd16, %rd16, 128;
	setp.ne.s32 	%p4, %r21, 0;
	@%p4 bra 	$L__BB2_4;
$L__BB2_5:
	setp.eq.s32 	%p5, %r1, 0;
	@%p5 bra 	$L__BB2_14;
	and.b32  	%r7, %r16, 7;
	setp.lt.u32 	%p6, %r1, 8;
	@%p6 bra 	$L__BB2_8;
	mul.wide.u32 	%rd10, %r23, 8;
	add.s64 	%rd11, %rd1, %rd10;
	ld.global.f64 	%fd50, [%rd11];
	add.f64 	%fd51, %fd82, %fd50;
	ld.global.f64 	%fd52, [%rd11+8];
	add.f64 	%fd53, %fd51, %fd52;
	ld.global.f64 	%fd54, [%rd11+16];
	add.f64 	%fd55, %fd53, %fd54;
	ld.global.f64 	%fd56, [%rd11+24];
	add.f64 	%fd57, %fd55, %fd56;
	ld.global.f64 	%fd58, [%rd11+32];
	add.f64 	%fd59, %fd57, %fd58;
	ld.global.f64 	%fd60, [%rd11+40];
	add.f64 	%fd61, %fd59, %fd60;
	ld.global.f64 	%fd62, [%rd11+48];
	add.f64 	%fd63, %fd61, %fd62;
	ld.global.f64 	%fd64, [%rd11+56];
	add.f64 	%fd82, %fd63, %fd64;
	add.s32 	%r23, %r23, 8;
$L__BB2_8:
	setp.eq.s32 	%p7, %r7, 0;
	@%p7 bra 	$L__BB2_14;
	and.b32  	%r10, %r16, 3;
	setp.lt.u32 	%p8, %r7, 4;
	@%p8 bra 	$L__BB2_11;
	mul.wide.u32 	%rd12, %r23, 8;
	add.s64 	%rd13, %rd1, %rd12;
	ld.global.f64 	%fd66, [%rd13];
	add.f64 	%fd67, %fd82, %fd66;
	ld.global.f64 	%fd68, [%rd13+8];
	add.f64 	%fd69, %fd67, %fd68;
	ld.global.f64 	%fd70, [%rd13+16];
	add.f64 	%fd71, %fd69, %fd70;
	ld.global.f64 	%fd72, [%rd13+24];
	add.f64 	%fd82, %fd71, %fd72;
	add.s32 	%r23, %r23, 4;
$L__BB2_11:
	setp.eq.s32 	%p9, %r10, 0;
	@%p9 bra 	$L__BB2_14;
	mul.wide.u32 	%rd14, %r23, 8;
	add.s64 	%rd17, %rd1, %rd14;
	neg.s32 	%r25, %r10;
$L__BB2_13:
	.pragma "nounroll";
	ld.global.f64 	%fd73, [%rd17];
	add.f64 	%fd82, %fd82, %fd73;
	add.s64 	%rd17, %rd17, 8;
	add.s32 	%r25, %r25, 1;
	setp.ne.s32 	%p10, %r25, 0;
	@%p10 bra 	$L__BB2_13;
$L__BB2_14:
	cvta.to.global.u64 	%rd15, %rd8;
	st.global.f64 	[%rd15], %fd82;
$L__BB2_15:
	ret;

}


// ===== COMPILED SASS (sm_100) =====

	.target	sm_100

	.elftype	@"ET_EXEC"


//--------------------- .note.nv.tkinfo           --------------------------
	.section	.note.nv.tkinfo,"",@"SHT_NOTE"
	.sectionflags	@"SHF_NOTE_NV_TKINFO"
	.tkinfo
        /*0018*/ 	.word	0x00000002
        /*0030*/ 	.string	""
        /*0030*/ 	.string	"ptxas"
        /*0030*/ 	.string	"Cuda compilation tools, release 13.0, V13.0.88"
        /*0030*/ 	.string	"Build cuda_13.0.r13.0/compiler.36424714_0"
        /*0030*/ 	.string	"-arch sm_100 -m 64 "



//--------------------- .note.nv.cuinfo           --------------------------
	.section	.note.nv.cuinfo,"",@"SHT_NOTE"
	.sectionflags	@"SHF_NOTE_NV_CUINFO"
        /*0018*/ 	.short	0x0002
        /*001a*/ 	.short	0x0064
        /*001c*/ 	.short	0x0082
	.zero		2


//--------------------- .nv.info                  --------------------------
	.section	.nv.info,"",@"SHT_CUDA_INFO"
	.align	4


	//----- nvinfo : EIATTR_REGCOUNT
	.align		4
        /*0000*/ 	.byte	0x04, 0x2f
        /*0002*/ 	.short	(.L_1 - .L_0)
	.align		4
.L_0:
        /*0004*/ 	.word	index@(_Z16kernel_rowSumAbsPKdPdii)
        /*0008*/ 	.word	0x0000001e


	//----- nvinfo : EIATTR_FRAME_SIZE
	.align		4
.L_1:
        /*000c*/ 	.byte	0x04, 0x11
        /*000e*/ 	.short	(.L_3 - .L_2)
	.align		4
.L_2:
        /*0010*/ 	.word	index@(_Z16kernel_rowSumAbsPKdPdii)
        /*0014*/ 	.word	0x00000000


	//----- nvinfo : EIATTR_REGCOUNT
	.align		4
.L_3:
        /*0018*/ 	.byte	0x04, 0x2f
        /*001a*/ 	.short	(.L_5 - .L_4)
	.align		4
.L_4:
        /*001c*/ 	.word	index@(_Z16kernel_colSumAbsPKdPdii)
        /*0020*/ 	.word	0x00000020


	//----- nvinfo : EIATTR_FRAME_SIZE
	.align		4
.L_5:
        /*0024*/ 	.byte	0x04, 0x11
        /*0026*/ 	.short	(.L_7 - .L_6)
	.align		4
.L_6:
        /*0028*/ 	.word	index@(_Z16kernel_colSumAbsPKdPdii)
        /*002c*/ 	.word	0x00000000


	//----- nvinfo : EIATTR_REGCOUNT
	.align		4
.L_7:
        /*0030*/ 	.byte	0x04, 0x2f
        /*0032*/ 	.short	(.L_9 - .L_8)
	.align		4
.L_8:
        /*0034*/ 	.word	index@(_Z13kernel_reducePKdPdi)
        /*0038*/ 	.word	0x0000001c


	//----- nvinfo : EIATTR_FRAME_SIZE
	.align		4
.L_9:
        /*003c*/ 	.byte	0x04, 0x11
        /*003e*/ 	.short	(.L_11 - .L_10)
	.align		4
.L_10:
        /*0040*/ 	.word	index@(_Z13kernel_reducePKdPdi)
        /*0044*/ 	.word	0x00000000


	//----- nvinfo : EIATTR_MIN_STACK_SIZE
	.align		4
.L_11:
        /*0048*/ 	.byte	0x04, 0x12
        /*004a*/ 	.short	(.L_13 - .L_12)
	.align		4
.L_12:
        /*004c*/ 	.word	index@(_Z13kernel_reducePKdPdi)
        /*0050*/ 	.word	0x00000000


	//----- nvinfo : EIATTR_MIN_STACK_SIZE
	.align		4
.L_13:
        /*0054*/ 	.byte	0x04, 0x12
        /*0056*/ 	.short	(.L_15 - .L_14)
	.align		4
.L_14:
        /*0058*/ 	.word	index@(_Z16kernel_colSumAbsPKdPdii)
        /*005c*/ 	.word	0x00000000


	//----- nvinfo : EIATTR_MIN_STACK_SIZE
	.align		4
.L_15:
        /*0060*/ 	.byte	0x04, 0x12
        /*0062*/ 	.short	(.L_17 - .L_16)
	.align		4
.L_16:
        /*0064*/ 	.word	index@(_Z16kernel_rowSumAbsPKdPdii)
        /*0068*/ 	.word	0x00000000
.L_17:


//--------------------- .nv.compat                --------------------------
	.section	.nv.compat,"",@"SHT_CUDA_COMPAT_INFO"
	.align	4
        /*0000*/ 	.byte	0x02, 0x09, 0x00, 0x00, 0x02, 0x02, 0x01, 0x00, 0x02, 0x05, 0x05, 0x00, 0x03, 0x07, 0x01, 0x01
        /*0010*/ 	.byte	0x02, 0x03, 0x00, 0x00, 0x02, 0x06, 0x01, 0x00, 0x04, 0x0b, 0x08, 0x00, 0x01, 0x00, 0x00, 0x00
        /*0020*/ 	.byte	0x00, 0x00, 0x00, 0x00


//--------------------- .nv.info._Z13kernel_reducePKdPdi --------------------------
	.section	.nv.info._Z13kernel_reducePKdPdi,"",@"SHT_CUDA_INFO"
	.sectionflags	@""
	.align	4


	//----- nvinfo : EIATTR_CUDA_API_VERSION
	.align		4
        /*0000*/ 	.byte	0x04, 0x37
        /*0002*/ 	.short	(.L_19 - .L_18)
.L_18:
        /*0004*/ 	.word	0x00000082


	//----- nvinfo : EIATTR_KPARAM_INFO
	.align		4
.L_19:
        /*0008*/ 	.byte	0x04, 0x17
        /*000a*/ 	.short	(.L_21 - .L_20)
.L_20:
        /*000c*/ 	.word	0x00000000
        /*0010*/ 	.short	0x0002
        /*0012*/ 	.short	0x0010
        /*0014*/ 	.byte	0x00, 0xf0, 0x11, 0x00


	//----- nvinfo : EIATTR_KPARAM_INFO
	.align		4
.L_21:
        /*0018*/ 	.byte	0x04, 0x17
        /*001a*/ 	.short	(.L_23 - .L_22)
.L_22:
        /*001c*/ 	.word	0x00000000
        /*0020*/ 	.short	0x0001
        /*0022*/ 	.short	0x0008
        /*0024*/ 	.byte	0x00, 0xf5, 0x21, 0x00


	//----- nvinfo : EIATTR_KPARAM_INFO
	.align		4
.L_23:
        /*0028*/ 	.byte	0x04, 0x17
        /*002a*/ 	.short	(.L_25 - .L_24)
.L_24:
        /*002c*/ 	.word	0x00000000
        /*0030*/ 	.short	0x0000
        /*0032*/ 	.short	0x0000
        /*0034*/ 	.byte	0x00, 0xf5, 0x21, 0x00


	//----- nvinfo : EIATTR_SPARSE_MMA_MASK
	.align		4
.L_25:
        /*0038*/ 	.byte	0x03, 0x50
        /*003a*/ 	.short	0x0000


	//----- nvinfo : EIATTR_MAXREG_COUNT
	.align		4
        /*003c*/ 	.byte	0x03, 0x1b
        /*003e*/ 	.short	0x00ff


	//----- nvinfo : EIATTR_MERCURY_ISA_VERSION
	.align		4
        /*0040*/ 	.byte	0x03, 0x5f
        /*0042*/ 	.short	0x0101


	//----- nvinfo : EIATTR_VRC_CTA_INIT_COUNT
	.align		4
        /*0044*/ 	.byte	0x02, 0x4a
	.zero		1
	.zero		1


	//----- nvinfo : EIATTR_EXIT_INSTR_OFFSETS
	.align		4
        /*0048*/ 	.byte	0x04, 0x1c
        /*004a*/ 	.short	(.L_27 - .L_26)


	//   ....[0]....
.L_26:
        /*004c*/ 	.word	0x00000040


	//   ....[1]....
        /*0050*/ 	.word	0x00000770


	//----- nvinfo : EIATTR_CBANK_PARAM_SIZE
	.align		4
.L_27:
        /*0054*/ 	.byte	0x03, 0x19
        /*0056*/ 	.short	0x0014


	//----- nvinfo : EIATTR_PARAM_CBANK
	.align		4
        /*0058*/ 	.byte	0x04, 0x0a
        /*005a*/ 	.short	(.L_29 - .L_28)
	.align		4
.L_28:
        /*005c*/ 	.word	index@(.nv.constant0._Z13kernel_reducePKdPdi)
        /*0060*/ 	.short	0x0380
        /*0062*/ 	.short	0x0014


	//----- nvinfo : EIATTR_SW_WAR
	.align		4
.L_29:
        /*0064*/ 	.byte	0x04, 0x36
        /*0066*/ 	.short	(.L_31 - .L_30)
.L_30:
        /*0068*/ 	.word	0x00000008
.L_31:


//--------------------- .nv.info._Z16kernel_colSumAbsPKdPdii --------------------------
	.section	.nv.info._Z16kernel_colSumAbsPKdPdii,"",@"SHT_CUDA_INFO"
	.sectionflags	@""
	.align	4


	//----- nvinfo : EIATTR_CUDA_API_VERSION
	.align		4
        /*0000*/ 	.byte	0x04, 0x37
        /*0002*/ 	.short	(.L_33 - .L_32)
.L_32:
        /*0004*/ 	.word	0x00000082


	//----- nvinfo : EIATTR_KPARAM_INFO
	.align		4
.L_33:
        /*0008*/ 	.byte	0x04, 0x17
        /*000a*/ 	.short	(.L_35 - .L_34)
.L_34:
        /*000c*/ 	.word	0x00000000
        /*0010*/ 	.short	0x0003
        /*0012*/ 	.short	0x0014
        /*0014*/ 	.byte	0x00, 0xf0, 0x11, 0x00


	//----- nvinfo : EIATTR_KPARAM_INFO
	.align		4
.L_35:
        /*0018*/ 	.byte	0x04, 0x17
        /*001a*/ 	.short	(.L_37 - .L_36)
.L_36:
        /*001c*/ 	.word	0x00000000
        /*0020*/ 	.short	0x0002
        /*0022*/ 	.short	0x0010
        /*0024*/ 	.byte	0x00, 0xf0, 0x11, 0x00


	//----- nvinfo : EIATTR_KPARAM_INFO
	.align		4
.L_37:
        /*0028*/ 	.byte	0x04, 0x17
        /*002a*/ 	.short	(.L_39 - .L_38)
.L_38:
        /*002c*/ 	.word	0x00000000
        /*0030*/ 	.short	0x0001
        /*0032*/ 	.short	0x0008
        /*0034*/ 	.byte	0x00, 0xf5, 0x21, 0x00


	//----- nvinfo : EIATTR_KPARAM_INFO
	.align		4
.L_39:
        /*0038*/ 	.byte	0x04, 0x17
        /*003a*/ 	.short	(.L_41 - .L_40)
.L_40:
        /*003c*/ 	.word	0x00000000
        /*0040*/ 	.short	0x0000
        /*0042*/ 	.short	0x0000
        /*0044*/ 	.byte	0x00, 0xf5, 0x21, 0x00


	//----- nvinfo : EIATTR_SPARSE_MMA_MASK
	.align		4
.L_41:
        /*0048*/ 	.byte	0x03, 0x50
        /*004a*/ 	.short	0x0000


	//----- nvinfo : EIATTR_MAXREG_COUNT
	.align		4
        /*004c*/ 	.byte	0x03, 0x1b
        /*004e*/ 	.short	0x00ff


	//----- nvinfo : EIATTR_MERCURY_ISA_VERSION
	.align		4
        /*0050*/ 	.byte	0x03, 0x5f
        /*0052*/ 	.short	0x0101


	//----- nvinfo : EIATTR_VRC_CTA_INIT_COUNT
	.align		4
        /*0054*/ 	.byte	0x02, 0x4a
	.zero		1
	.zero		1


	//----- nvinfo : EIATTR_EXIT_INSTR_OFFSETS
	.align		4
        /*0058*/ 	.byte	0x04, 0x1c
        /*005a*/ 	.short	(.L_43 - .L_42)


	//   ....[0]....
.L_42:
        /*005c*/ 	.word	0x00000070


	//   ....[1]....
        /*0060*/ 	.word	0x000008e0


	//----- nvinfo : EIATTR_CBANK_PARAM_SIZE
	.align		4
.L_43:
        /*0064*/ 	.byte	0x03, 0x19
        /*0066*/ 	.short	0x0018


	//----- nvinfo : EIATTR_PARAM_CBANK
	.align		4
        /*0068*/ 	.byte	0x04, 0x0a
        /*006a*/ 	.short	(.L_45 - .L_44)
	.align		4
.L_44:
        /*006c*/ 	.word	index@(.nv.constant0._Z16kernel_colSumAbsPKdPdii)
        /*0070*/ 	.short	0x0380
        /*0072*/ 	.short	0x0018


	//----- nvinfo : EIATTR_SW_WAR
	.align		4
.L_45:
        /*0074*/ 	.byte	0x04, 0x36
        /*0076*/ 	.short	(.L_47 - .L_46)
.L_46:
        /*0078*/ 	.word	0x00000008
.L_47:


//--------------------- .nv.info._Z16kernel_rowSumAbsPKdPdii --------------------------
	.section	.nv.info._Z16kernel_rowSumAbsPKdPdii,"",@"SHT_CUDA_INFO"
	.sectionflags	@""
	.align	4


	//----- nvinfo : EIATTR_CUDA_API_VERSION
	.align		4
        /*0000*/ 	.byte	0x04, 0x37
        /*0002*/ 	.short	(.L_49 - .L_48)
.L_48:
        /*0004*/ 	.word	0x00000082


	//----- nvinfo : EIATTR_KPARAM_INFO
	.align		4
.L_49:
        /*0008*/ 	.byte	0x04, 0x17
        /*000a*/ 	.short	(.L_51 - .L_50)
.L_50:
        /*000c*/ 	.word	0x00000000
        /*0010*/ 	.short	0x0003
        /*0012*/ 	.short	0x0014
        /*0014*/ 	.byte	0x00, 0xf0, 0x11, 0x00


	//----- nvinfo : EIATTR_KPARAM_INFO
	.align		4
.L_51:
        /*0018*/ 	.byte	0x04, 0x17
        /*001a*/ 	.short	(.L_53 - .L_52)
.L_52:
        /*001c*/ 	.word	0x00000000
        /*0020*/ 	.short	0x0002
        /*0022*/ 	.short	0x0010
        /*0024*/ 	.byte	0x00, 0xf0, 0x11, 0x00


	//----- nvinfo : EIATTR_KPARAM_INFO
	.align		4
.L_53:
        /*0028*/ 	.byte	0x04, 0x17
        /*002a*/ 	.short	(.L_55 - .L_54)
.L_54:
        /*002c*/ 	.word	0x00000000
        /*0030*/ 	.short	0x0001
        /*0032*/ 	.short	0x0008
        /*0034*/ 	.byte	0x00, 0xf5, 0x21, 0x00


	//----- nvinfo : EIATTR_KPARAM_INFO
	.align		4
.L_55:
        /*0038*/ 	.byte	0x04, 0x17
        /*003a*/ 	.short	(.L_57 - .L_56)
.L_56:
        /*003c*/ 	.word	0x00000000
        /*0040*/ 	.short	0x0000
        /*0042*/ 	.short	0x0000
        /*0044*/ 	.byte	0x00, 0xf5, 0x21, 0x00


	//----- nvinfo : EIATTR_SPARSE_MMA_MASK
	.align		4
.L_57:
        /*0048*/ 	.byte	0x03, 0x50
        /*004a*/ 	.short	0x0000


	//----- nvinfo : EIATTR_MAXREG_COUNT
	.align		4
        /*004c*/ 	.byte	0x03, 0x1b
        /*004e*/ 	.short	0x00ff


	//----- nvinfo : EIATTR_MERCURY_ISA_VERSION
	.align		4
        /*0050*/ 	.byte	0x03, 0x5f
        /*0052*/ 	.short	0x0101


	//----- nvinfo : EIATTR_VRC_CTA_INIT_COUNT
	.align		4
        /*0054*/ 	.byte	0x02, 0x4a
	.zero		1
	.zero		1


	//----- nvinfo : EIATTR_EXIT_INSTR_OFFSETS
	.align		4
        /*0058*/ 	.byte	0x04, 0x1c
        /*005a*/ 	.short	(.L_59 - .L_58)


	//   ....[0]....
.L_58:
        /*005c*/ 	.word	0x00000070


	//   ....[1]....
        /*0060*/ 	.word	0x000007a0


	//----- nvinfo : EIATTR_CBANK_PARAM_SIZE
	.align		4
.L_59:
        /*0064*/ 	.byte	0x03, 0x19
        /*0066*/ 	.short	0x0018


	//----- nvinfo : EIATTR_PARAM_CBANK
	.align		4
        /*0068*/ 	.byte	0x04, 0x0a
        /*006a*/ 	.short	(.L_61 - .L_60)
	.align		4
.L_60:
        /*006c*/ 	.word	index@(.nv.constant0._Z16kernel_rowSumAbsPKdPdii)
        /*0070*/ 	.short	0x0380
        /*0072*/ 	.short	0x0018


	//----- nvinfo : EIATTR_SW_WAR
	.align		4
.L_61:
        /*0074*/ 	.byte	0x04, 0x36
        /*0076*/ 	.short	(.L_63 - .L_62)
.L_62:
        /*0078*/ 	.word	0x00000008
.L_63:


//--------------------- .nv.callgraph             --------------------------
	.section	.nv.callgraph,"",@"SHT_CUDA_CALLGRAPH"
	.align	4
	.sectionentsize	8
	.align		4
        /*0000*/ 	.word	0x00000000
	.align		4
        /*0004*/ 	.word	0xffffffff
	.align		4
        /*0008*/ 	.word	0x00000000
	.align		4
        /*000c*/ 	.word	0xfffffffe
	.align		4
        /*0010*/ 	.word	0x00000000
	.align		4
        /*0014*/ 	.word	0xfffffffd
	.align		4
        /*0018*/ 	.word	0x00000000
	.align		4
        /*001c*/ 	.word	0xfffffffc


//--------------------- .text._Z13kernel_reducePKdPdi --------------------------
	.section	.text._Z13kernel_reducePKdPdi,"ax",@progbits
	.align	128
        .global         _Z13kernel_reducePKdPdi
        .type           _Z13kernel_reducePKdPdi,@function
        .size           _Z13kernel_reducePKdPdi,(.L_x_21 - _Z13kernel_reducePKdPdi)
        .other          _Z13kernel_reducePKdPdi,@"STO_CUDA_ENTRY STV_DEFAULT"
_Z13kernel_reducePKdPdi:
.text._Z13kernel_reducePKdPdi:
[----:B------:R-:W-:Y:S01]  /*0000*/  LDC R1, c[0x0][0x37c] ;  /* 0x0000df00ff017b82 */ /* 0x000fe20000000800 */
[----:B------:R-:W0:Y:S07]  /*0010*/  S2R R0, SR_TID.X ;  /* 0x0000000000007919 */ /* 0x000e2e0000002100 */
[----:B------:R-:W0:Y:S02]  /*0020*/  S2UR UR4, SR_CTAID.X ;  /* 0x00000000000479c3 */ /* 0x000e240000002500 */
[----:B0-----:R-:W-:-:S13]  /*0030*/  LOP3.LUT P0, RZ, R0, UR4, RZ, 0xfc, !PT ;  /* 0x0000000400ff7c12 */ /* 0x001fda000f80fcff */
[----:B------:R-:W-:Y:S05]  /*0040*/  @P0 EXIT ;  /* 0x000000000000094d */ /* 0x000fea0003800000 */
[----:B------:R-:W0:Y:S01]  /*0050*/  LDCU UR6, c[0x0][0x390] ;  /* 0x00007200ff0677ac */ /* 0x000e220008000800 */
[----:B------:R-:W-:Y:S01]  /*0060*/  CS2R R18, SRZ ;  /* 0x0000000000127805 */ /* 0x000fe2000001ff00 */
[----:B------:R-:W1:Y:S01]  /*0070*/  LDCU.64 UR10, c[0x0][0x358] ;  /* 0x00006b00ff0a77ac */ /* 0x000e620008000a00 */
[----:B0-----:R-:W-:-:S09]  /*0080*/  UISETP.GE.AND UP0, UPT, UR6, 0x1, UPT ;  /* 0x000000010600788c */ /* 0x001fd2000bf06270 */
[----:B-1----:R-:W-:Y:S05]  /*0090*/  BRA.U !UP0, `(.L_x_0) ;  /* 0x0000000508ac7547 */ /* 0x002fea000b800000 */
[----:B------:R-:W-:Y:S01]  /*00a0*/  UISETP.GE.U32.AND UP1, UPT, UR6, 0x10, UPT ;  /* 0x000000100600788c */ /* 0x000fe2000bf26070 */
[----:B------:R-:W-:Y:S01]  /*00b0*/  IMAD.MOV.U32 R0, RZ, RZ, RZ ;  /* 0x000000ffff007224 */ /* 0x000fe200078e00ff */
[----:B------:R-:W-:Y:S01]  /*00c0*/  ULOP3.LUT UR7, UR6, 0xf, URZ, 0xc0, !UPT ;  /* 0x0000000f06077892 */ /* 0x000fe2000f8ec0ff */
[----:B------:R-:W-:-:S03]  /*00d0*/  CS2R R18, SRZ ;  /* 0x0000000000127805 */ /* 0x000fc6000001ff00 */
[----:B------:R-:W-:-:S03]  /*00e0*/  UISETP.NE.AND UP0, UPT, UR7, URZ, UPT ;  /* 0x000000ff0700728c */ /* 0x000fc6000bf05270 */
[----:B------:R-:W-:Y:S08]  /*00f0*/  BRA.U !UP1, `(.L_x_1) ;  /* 0x0000000109b87547 */ /* 0x000ff0000b800000 */
[----:B------:R-:W0:Y:S01]  /*0100*/  LDCU.64 UR4, c[0x0][0x380] ;  /* 0x00007000ff0477ac */ /* 0x000e220008000a00 */
[----:B------:R-:W-:Y:S01]  /*0110*/  CS2R R18, SRZ ;  /* 0x0000000000127805 */ /* 0x000fe2000001ff00 */
[----:B------:R-:W-:-:S04]  /*0120*/  ULOP3.LUT UR8, UR6, 0x7ffffff0, URZ, 0xc0, !UPT ;  /* 0x7ffffff006087892 */ /* 0x000fc8000f8ec0ff */
[----:B------:R-:W-:Y:S02]  /*0130*/  UIADD3 UR9, UPT, UPT, -UR8, URZ, URZ ;  /* 0x000000ff08097290 */ /* 0x000fe4000fffe1ff */
[----:B------:R-:W-:Y:S01]  /*0140*/  IMAD.U32 R0, RZ, RZ, UR8 ;  /* 0x00000008ff007e24 */ /* 0x000fe2000f8e00ff */
[----:B0-----:R-:W-:-:S04]  /*0150*/  UIADD3 UR4, UP1, UPT, UR4, 0x40, URZ ;  /* 0x0000004004047890 */ /* 0x001fc8000ff3e0ff */
[----:B------:R-:W-:Y:S02]  /*0160*/  UIADD3.X UR5, UPT, UPT, URZ, UR5, URZ, UP1, !UPT ;  /* 0x00000005ff057290 */ /* 0x000fe40008ffe4ff */
[----:B------:R-:W-:-:S04]  /*0170*/  MOV R2, UR4 ;  /* 0x0000000400027c02 */ /* 0x000fc80008000f00 */
[----:B------:R-:W-:-:S07]  /*0180*/  IMAD.U32 R3, RZ, RZ, UR5 ;  /* 0x00000005ff037e24 */ /* 0x000fce000f8e00ff */
.L_x_2:
[----:B------:R-:W2:Y:S04]  /*0190*/  LDG.E.64 R24, desc[UR10][R2.64+-0x40] ;  /* 0xffffc00a02187981 */ /* 0x000ea8000c1e1b00 */
[----:B------:R-:W3:Y:S04]  /*01a0*/  LDG.E.64 R20, desc[UR10][R2.64+-0x38] ;  /* 0xffffc80a02147981 */ /* 0x000ee8000c1e1b00 */
[----:B------:R-:W4:Y:S04]  /*01b0*/  LDG.E.64 R22, desc[UR10][R2.64+-0x30] ;  /* 0xffffd00a02167981 */ /* 0x000f28000c1e1b00 */
[----:B------:R-:W5:Y:S04]  /*01c0*/  LDG.E.64 R4, desc[UR10][R2.64+-0x28] ;  /* 0xffffd80a02047981 */ /* 0x000f68000c1e1b00 */
[----:B------:R-:W5:Y:S04]  /*01d0*/  LDG.E.64 R6, desc[UR10][R2.64+-0x20] ;  /* 0xffffe00a02067981 */ /* 0x000f68000c1e1b00 */
[----:B------:R-:W5:Y:S04]  /*01e0*/  LDG.E.64 R8, desc[UR10][R2.64+-0x18] ;  /* 0xffffe80a02087981 */ /* 0x000f68000c1e1b00 */
[----:B------:R-:W5:Y:S04]  /*01f0*/  LDG.E.64 R10, desc[UR10][R2.64+-0x10] ;  /* 0xfffff00a020a7981 */ /* 0x000f68000c1e1b00 */
[----:B------:R-:W5:Y:S04]  /*0200*/  LDG.E.64 R12, desc[UR10][R2.64+-0x8] ;  /* 0xfffff80a020c7981 */ /* 0x000f68000c1e1b00 */
[----:B------:R-:W5:Y:S04]  /*0210*/  LDG.E.64 R14, desc[UR10][R2.64] ;  /* 0x0000000a020e7981 */ /* 0x000f68000c1e1b00 */
[----:B------:R-:W5:Y:S01]  /*0220*/  LDG.E.64 R16, desc[UR10][R2.64+0x8] ;  /* 0x0000080a02107981 */ /* 0x000f62000c1e1b00 */
[----:B--2---:R-:W-:-:S03]  /*0230*/  DADD R24, R24, R18 ;  /* 0x0000000018187229 */ /* 0x004fc60000000012 */
[----:B------:R-:W2:Y:S05]  /*0240*/  LDG.E.64 R18, desc[UR10][R2.64+0x10] ;  /* 0x0000100a02127981 */ /* 0x000eaa000c1e1b00 */
[----:B---3--:R-:W-:Y:S01]  /*0250*/  DADD R24, R24, R20 ;  /* 0x0000000018187229 */ /* 0x008fe20000000014 */
[----:B------:R-:W3:Y:S07]  /*0260*/  LDG.E.64 R20, desc[UR10][R2.64+0x18] ;  /* 0x0000180a02147981 */ /* 0x000eee000c1e1b00 */
[----:B----4-:R-:W-:Y:S01]  /*0270*/  DADD R24, R24, R22 ;  /* 0x0000000018187229 */ /* 0x010fe20000000016 */
[----:B------:R-:W4:Y:S07]  /*0280*/  LDG.E.64 R22, desc[UR10][R2.64+0x20] ;  /* 0x0000200a02167981 */ /* 0x000f2e000c1e1b00 */
[----:B-----5:R-:W-:Y:S01]  /*0290*/  DADD R24, R24, R4 ;  /* 0x0000000018187229 */ /* 0x020fe20000000004 */
[----:B------:R-:W5:Y:S07]  /*02a0*/  LDG.E.64 R4, desc[UR10][R2.64+0x28] ;  /* 0x0000280a02047981 */ /* 0x000f6e000c1e1b00 */
[----:B------:R-:W-:Y:S01]  /*02b0*/  DADD R24, R24, R6 ;  /* 0x0000000018187229 */ /* 0x000fe20000000006 */
[----:B------:R-:W5:Y:S07]  /*02c0*/  LDG.E.64 R6, desc[UR10][R2.64+0x30] ;  /* 0x0000300a02067981 */ /* 0x000f6e000c1e1b00 */
[----:B------:R-:W-:Y:S01]  /*02d0*/  DADD R24, R24, R8 ;  /* 0x0000000018187229 */ /* 0x000fe20000000008 */
[----:B------:R0:W5:Y:S01]  /*02e0*/  LDG.E.64 R8, desc[UR10][R2.64+0x38] ;  /* 0x0000380a02087981 */ /* 0x000162000c1e1b00 */
[----:B------:R-:W-:-:S04]  /*02f0*/  UIADD3 UR9, UPT, UPT, UR9, 0x10, URZ ;  /* 0x0000001009097890 */ /* 0x000fc8000fffe0ff */
[----:B------:R-:W-:Y:S02]  /*0300*/  UISETP.NE.AND UP1, UPT, UR9, URZ, UPT ;  /* 0x000000ff0900728c */ /* 0x000fe4000bf25270 */
[----:B------:R-:W-:Y:S01]  /*0310*/  DADD R10, R24, R10 ;  /* 0x00000000180a7229 */ /* 0x000fe2000000000a */
[----:B0-----:R-:W-:-:S07]  /*0320*/  IADD3 R2, P0, PT, R2, 0x80, RZ ;  /* 0x0000008002027810 */ /* 0x001fce0007f1e0ff */
[----:B------:R-:W-:Y:S01]  /*0330*/  DADD R10, R10, R12 ;  /* 0x000000000a0a7229 */ /* 0x000fe2000000000c */
[----:B------:R-:W-:-:S07]  /*0340*/  IADD3.X R3, PT, PT, RZ, R3, RZ, P0, !PT ;  /* 0x00000003ff037210 */ /* 0x000fce00007fe4ff */
[----:B------:R-:W-:-:S08]  /*0350*/  DADD R10, R10, R14 ;  /* 0x000000000a0a7229 */ /* 0x000fd0000000000e */
[----:B------:R-:W-:-:S08]  /*0360*/  DADD R10, R10, R16 ;  /* 0x000000000a0a7229 */ /* 0x000fd00000000010 */
[----:B--2---:R-:W-:-:S08]  /*0370*/  DADD R10, R10, R18 ;  /* 0x000000000a0a7229 */ /* 0x004fd00000000012 */
[----:B---3--:R-:W-:-:S08]  /*0380*/  DADD R10, R10, R20 ;  /* 0x000000000a0a7229 */ /* 0x008fd00000000014 */
[----:B----4-:R-:W-:-:S08]  /*0390*/  DADD R10, R10, R22 ;  /* 0x000000000a0a7229 */ /* 0x010fd00000000016 */
[----:B-----5:R-:W-:-:S08]  /*03a0*/  DADD R4, R10, R4 ;  /* 0x000000000a047229 */ /* 0x020fd00000000004 */
[----:B------:R-:W-:-:S08]  /*03b0*/  DADD R4, R4, R6 ;  /* 0x0000000004047229 */ /* 0x000fd00000000006 */
[----:B------:R-:W-:Y:S01]  /*03c0*/  DADD R18, R4, R8 ;  /* 0x0000000004127229 */ /* 0x000fe20000000008 */
[----:B------:R-:W-:Y:S10]  /*03d0*/  BRA.U UP1, `(.L_x_2) ;  /* 0xfffffffd016c7547 */ /* 0x000ff4000b83ffff */
.L_x_1:
[----:B------:R-:W-:Y:S05]  /*03e0*/  BRA.U !UP0, `(.L_x_0) ;  /* 0x0000000108d87547 */ /* 0x000fea000b800000 */
[----:B------:R-:W-:Y:S02]  /*03f0*/  UISETP.GE.U32.AND UP0, UPT, UR7, 0x8, UPT ;  /* 0x000000080700788c */ /* 0x000fe4000bf06070 */
[----:B------:R-:W-:-:S04]  /*0400*/  ULOP3.LUT UR5, UR6, 0x7, URZ, 0xc0, !UPT ;  /* 0x0000000706057892 */ /* 0x000fc8000f8ec0ff */
[----:B------:R-:W-:-:S03]  /*0410*/  UISETP.NE.AND UP1, UPT, UR5, URZ, UPT ;  /* 0x000000ff0500728c */ /* 0x000fc6000bf25270 */
[----:B------:R-:W-:Y:S08]  /*0420*/  BRA.U !UP0, `(.L_x_3) ;  /* 0x00000001084c7547 */ /* 0x000ff0000b800000 */
[----:B------:R-:W0:Y:S02]  /*0430*/  LDC.64 R10, c[0x0][0x380] ;  /* 0x0000e000ff0a7b82 */ /* 0x000e240000000a00 */
[----:B0-----:R-:W-:-:S05]  /*0440*/  IMAD.WIDE.U32 R10, R0, 0x8, R10 ;  /* 0x00000008000a7825 */ /* 0x001fca00078e000a */
[----:B------:R-:W2:Y:S04]  /*0450*/  LDG.E.64 R12, desc[UR10][R10.64] ;  /* 0x0000000a0a0c7981 */ /* 0x000ea8000c1e1b00 */
[----:B------:R-:W3:Y:S04]  /*0460*/  LDG.E.64 R14, desc[UR10][R10.64+0x8] ;  /* 0x0000080a0a0e7981 */ /* 0x000ee8000c1e1b00 */
[----:B------:R-:W4:Y:S04]  /*0470*/  LDG.E.64 R16, desc[UR10][R10.64+0x10] ;  /* 0x0000100a0a107981 */ /* 0x000f28000c1e1b00 */
[----:B------:R-:W5:Y:S04]  /*0480*/  LDG.E.64 R20, desc[UR10][R10.64+0x18] ;  /* 0x0000180a0a147981 */ /* 0x000f68000c1e1b00 */
[----:B------:R-:W5:Y:S04]  /*0490*/  LDG.E.64 R6, desc[UR10][R10.64+0x20] ;  /* 0x0000200a0a067981 */ /* 0x000f68000c1e1b00 */
[----:B------:R-:W5:Y:S04]  /*04a0*/  LDG.E.64 R4, desc[UR10][R10.64+0x28] ;  /* 0x0000280a0a047981 */ /* 0x000f68000c1e1b00 */
[----:B------:R-:W5:Y:S04]  /*04b0*/  LDG.E.64 R2, desc[UR10][R10.64+0x30] ;  /* 0x0000300a0a027981 */ /* 0x000f68000c1e1b00 */
[----:B------:R-:W5:Y:S01]  /*04c0*/  LDG.E.64 R8, desc[UR10][R10.64+0x38] ;  /* 0x0000380a0a087981 */ /* 0x000f62000c1e1b00 */
[----:B------:R-:W-:Y:S01]  /*04d0*/  VIADD R0, R0, 0x8 ;  /* 0x0000000800007836 */ /* 0x000fe20000000000 */
[----:B--2---:R-:W-:-:S08]  /*04e0*/  DADD R12, R18, R12 ;  /* 0x00000000120c7229 */ /* 0x004fd0000000000c */
[----:B---3--:R-:W-:-:S08]  /*04f0*/  DADD R12, R12, R14 ;  /* 0x000000000c0c7229 */ /* 0x008fd0000000000e */
[----:B----4-:R-:W-:-:S08]  /*0500*/  DADD R12, R12, R16 ;  /* 0x000000000c0c7229 */ /* 0x010fd00000000010 */
[----:B-----5:R-:W-:-:S08]  /*0510*/  DADD R12, R12, R20 ;  /* 0x000000000c0c7229 */ /* 0x020fd00000000014 */
[----:B------:R-:W-:-:S08]  /*0520*/  DADD R6, R12, R6 ;  /* 0x000000000c067229 */ /* 0x000fd00000000006 */
[----:B------:R-:W-:-:S08]  /*0530*/  DADD R4, R6, R4 ;  /* 0x0000000006047229 */ /* 0x000fd00000000004 */
[----:B------:R-:W-:-:S08]  /*0540*/  DADD R2, R4, R2 ;  /* 0x0000000004027229 */ /* 0x000fd00000000002 */
[----:B------:R-:W-:-:S11]  /*0550*/  DADD R18, R2, R8 ;  /* 0x0000000002127229 */ /* 0x000fd60000000008 */
.L_x_3:
        /* <DEDUP_REMOVED lines=10> */
[----:B------:R-:W5:Y:S01]  /*0600*/  LDG.E.64 R10, desc[UR10][R2.64+0x18] ;  /* 0x0000180a020a7981 */ /* 0x000f62000c1e1b00 */
[----:B------:R-:W-:Y:S01]  /*0610*/  IADD3 R0, PT, PT, R0, 0x4, RZ ;  /* 0x0000000400007810 */ /* 0x000fe20007ffe0ff */
[----:B--2---:R-:W-:-:S08]  /*0620*/  DADD R4, R18, R4 ;  /* 0x0000000012047229 */ /* 0x004fd00000000004 */
[----:B---3--:R-:W-:-:S08]  /*0630*/  DADD R4, R4, R6 ;  /* 0x0000000004047229 */ /* 0x008fd00000000006 */
[----:B----4-:R-:W-:-:S08]  /*0640*/  DADD R4, R4, R8 ;  /* 0x0000000004047229 */ /* 0x010fd00000000008 */
[----:B-----5:R-:W-:-:S11]  /*0650*/  DADD R18, R4, R10 ;  /* 0x0000000004127229 */ /* 0x020fd6000000000a */
.L_x_4:
[----:B------:R-:W-:Y:S05]  /*0660*/  BRA.U !UP1, `(.L_x_0) ;  /* 0x0000000109387547 */ /* 0x000fea000b800000 */
[----:B------:R-:W0:Y:S01]  /*0670*/  LDC.64 R2, c[0x0][0x380] ;  /* 0x0000e000ff027b82 */ /* 0x000e220000000a00 */
[----:B------:R-:W-:Y:S01]  /*0680*/  UIADD3 UR4, UPT, UPT, -UR4, URZ, URZ ;  /* 0x000000ff04047290 */ /* 0x000fe2000fffe1ff */
[----:B0-----:R-:W-:-:S04]  /*0690*/  IMAD.WIDE.U32 R2, R0, 0x8, R2 ;  /* 0x0000000800027825 */ /* 0x001fc800078e0002 */
[----:B------:R-:W-:Y:S01]  /*06a0*/  IMAD.MOV.U32 R0, RZ, RZ, R2 ;  /* 0x000000ffff007224 */ /* 0x000fe200078e0002 */
[----:B------:R-:W-:-:S07]  /*06b0*/  MOV R5, R3 ;  /* 0x0000000300057202 */ /* 0x000fce0000000f00 */
.L_x_5:
[----:B------:R-:W-:Y:S01]  /*06c0*/  IMAD.MOV.U32 R2, RZ, RZ, R0 ;  /* 0x000000ffff027224 */ /* 0x000fe200078e0000 */
[----:B------:R-:W-:-:S06]  /*06d0*/  MOV R3, R5 ;  /* 0x0000000500037202 */ /* 0x000fcc0000000f00 */
[----:B------:R-:W2:Y:S01]  /*06e0*/  LDG.E.64 R2, desc[UR10][R2.64] ;  /* 0x0000000a02027981 */ /* 0x000ea2000c1e1b00 */
[----:B------:R-:W-:Y:S01]  /*06f0*/  UIADD3 UR4, UPT, UPT, UR4, 0x1, URZ ;  /* 0x0000000104047890 */ /* 0x000fe2000fffe0ff */
[----:B------:R-:W-:-:S03]  /*0700*/  IADD3 R0, P0, PT, R0, 0x8, RZ ;  /* 0x0000000800007810 */ /* 0x000fc60007f1e0ff */
[----:B------:R-:W-:Y:S02]  /*0710*/  UISETP.NE.AND UP0, UPT, UR4, URZ, UPT ;  /* 0x000000ff0400728c */ /* 0x000fe4000bf05270 */
[----:B------:R-:W-:Y:S01]  /*0720*/  IMAD.X R5, RZ, RZ, R5, P0 ;  /* 0x000000ffff057224 */ /* 0x000fe200000e0605 */
[----:B--2---:R-:W-:-:S06]  /*0730*/  DADD R18, R2, R18 ;  /* 0x0000000002127229 */ /* 0x004fcc0000000012 */
[----:B------:R-:W-:Y:S05]  /*0740*/  BRA.U UP0, `(.L_x_5) ;  /* 0xfffffffd00dc7547 */ /* 0x000fea000b83ffff */
.L_x_0:
[----:B------:R-:W0:Y:S02]  /*0750*/  LDC.64 R2, c[0x0][0x388] ;  /* 0x0000e200ff027b82 */ /* 0x000e240000000a00 */
[----:B0-----:R-:W-:Y:S01]  /*0760*/  STG.E.64 desc[UR10][R2.64], R18 ;  /* 0x0000001202007986 */ /* 0x001fe2000c101b0a */
[----:B------:R-:W-:Y:S05]  /*0770*/  EXIT ;  /* 0x000000000000794d */ /* 0x000fea0003800000 */
.L_x_6:
[----:B------:R-:W-:-:S00]  /*0780*/  BRA `(.L_x_6) ;  /* 0xfffffffc00fc7947 */ /* 0x000fc0000383ffff */
[----:B------:R-:W-:-:S00]  /*0790*/  NOP ;  /* 0x0000000000007918 */ /* 0x000fc00000000000 */
        /* <DEDUP_REMOVED lines=14> */
.L_x_21:


//--------------------- .text._Z16kernel_colSumAbsPKdPdii --------------------------
	.section	.text._Z16kernel_colSumAbsPKdPdii,"ax",@progbits
	.align	128
        .global         _Z16kernel_colSumAbsPKdPdii
        .type           _Z16kernel_colSumAbsPKdPdii,@function
        .size           _Z16kernel_colSumAbsPKdPdii,(.L_x_22 - _Z16kernel_colSumAbsPKdPdii)
        .other          _Z16kernel_colSumAbsPKdPdii,@"STO_CUDA_ENTRY STV_DEFAULT"
_Z16kernel_colSumAbsPKdPdii:
.text._Z16kernel_colSumAbsPKdPdii:
[----:B------:R-:W-:Y:S01]  /*0000*/  LDC R1, c[0x0][0x37c] ;  /* 0x0000df00ff017b82 */ /* 0x000fe20000000800 */
[----:B------:R-:W0:Y:S07]  /*0010*/  S2R R0, SR_CTAID.X ;  /* 0x0000000000007919 */ /* 0x000e2e0000002500 */
[----:B------:R-:W1:Y:S01]  /*0020*/  LDC R25, c[0x0][0x394] ;  /* 0x0000e500ff197b82 */ /* 0x000e620000000800 */
[----:B------:R-:W0:Y:S01]  /*0030*/  LDCU UR4, c[0x0][0x360] ;  /* 0x00006c00ff0477ac */ /* 0x000e220008000800 */
[----:B------:R-:W0:Y:S02]  /*0040*/  S2R R3, SR_TID.X ;  /* 0x0000000000037919 */ /* 0x000e240000002100 */
[----:B0-----:R-:W-:-:S05]  /*0050*/  IMAD R0, R0, UR4, R3 ;  /* 0x0000000400007c24 */ /* 0x001fca000f8e0203 */
[----:B-1----:R-:W-:-:S13]  /*0060*/  ISETP.GE.AND P0, PT, R0, R25, PT ;  /* 0x000000190000720c */ /* 0x002fda0003f06270 */
[----:B------:R-:W-:Y:S05]  /*0070*/  @P0 EXIT ;  /* 0x000000000000094d */ /* 0x000fea0003800000 */
[----:B------:R-:W0:Y:S01]  /*0080*/  LDCU UR5, c[0x0][0x390] ;  /* 0x00007200ff0577ac */ /* 0x000e220008000800 */
[----:B------:R-:W-:Y:S01]  /*0090*/  CS2R R10, SRZ ;  /* 0x00000000000a7805 */ /* 0x000fe2000001ff00 */
[----:B------:R-:W1:Y:S01]  /*00a0*/  LDCU.64 UR8, c[0x0][0x358] ;  /* 0x00006b00ff0877ac */ /* 0x000e620008000a00 */
[----:B0-----:R-:W-:-:S09]  /*00b0*/  UISETP.GE.AND UP0, UPT, UR5, 0x1, UPT ;  /* 0x000000010500788c */ /* 0x001fd2000bf06270 */
[----:B-1----:R-:W-:Y:S05]  /*00c0*/  BRA.U !UP0, `(.L_x_7) ;  /* 0x0000000508f87547 */ /* 0x002fea000b800000 */
[----:B------:R-:W-:Y:S01]  /*00d0*/  UISETP.GE.U32.AND UP1, UPT, UR5, 0x10, UPT ;  /* 0x000000100500788c */ /* 0x000fe2000bf26070 */
[----:B------:R-:W-:Y:S01]  /*00e0*/  CS2R R10, SRZ ;  /* 0x00000000000a7805 */ /* 0x000fe2000001ff00 */
[----:B------:R-:W-:Y:S01]  /*00f0*/  ULOP3.LUT UR6, UR5, 0xf, URZ, 0xc0, !UPT ;  /* 0x0000000f05067892 */ /* 0x000fe2000f8ec0ff */
[----:B------:R-:W-:-:S03]  /*0100*/  UMOV UR4, URZ ;  /* 0x000000ff00047c82 */ /* 0x000fc60008000000 */
[----:B------:R-:W-:-:S03]  /*0110*/  UISETP.NE.AND UP0, UPT, UR6, URZ, UPT ;  /* 0x000000ff0600728c */ /* 0x000fc6000bf05270 */
[----:B------:R-:W-:Y:S08]  /*0120*/  BRA.U !UP1, `(.L_x_8) ;  /* 0x0000000109e47547 */ /* 0x000ff0000b800000 */
[----:B------:R-:W-:Y:S01]  /*0130*/  ULOP3.LUT UR4, UR5, 0x7ffffff0, URZ, 0xc0, !UPT ;  /* 0x7ffffff005047892 */ /* 0x000fe2000f8ec0ff */
[----:B------:R-:W-:Y:S02]  /*0140*/  MOV R24, R0 ;  /* 0x0000000000187202 */ /* 0x000fe40000000f00 */
[----:B------:R-:W-:Y:S01]  /*0150*/  CS2R R10, SRZ ;  /* 0x00000000000a7805 */ /* 0x000fe2000001ff00 */
[----:B------:R-:W-:-:S12]  /*0160*/  UIADD3 UR7, UPT, UPT, -UR4, URZ, URZ ;  /* 0x000000ff04077290 */ /* 0x000fd8000fffe1ff */
.L_x_9:
[----:B------:R-:W0:Y:S02]  /*0170*/  LDC.64 R2, c[0x0][0x380] ;  /* 0x0000e000ff027b82 */ /* 0x000e240000000a00 */
[----:B0-----:R-:W-:-:S05]  /*0180*/  IMAD.WIDE R2, R24, 0x8, R2 ;  /* 0x0000000818027825 */ /* 0x001fca00078e0202 */
[----:B------:R-:W2:Y:S01]  /*0190*/  LDG.E.64 R12, desc[UR8][R2.64] ;  /* 0x00000008020c7981 */ /* 0x000ea2000c1e1b00 */
[----:B------:R-:W-:-:S05]  /*01a0*/  IMAD.WIDE R14, R25, 0x8, R2 ;  /* 0x00000008190e7825 */ /* 0x000fca00078e0202 */
[----:B------:R-:W3:Y:S01]  /*01b0*/  LDG.E.64 R20, desc[UR8][R14.64] ;  /* 0x000000080e147981 */ /* 0x000ee2000c1e1b00 */
[----:B------:R-:W-:-:S05]  /*01c0*/  IMAD.WIDE R22, R25, 0x8, R14 ;  /* 0x0000000819167825 */ /* 0x000fca00078e020e */
[----:B------:R-:W4:Y:S01]  /*01d0*/  LDG.E.64 R18, desc[UR8][R22.64] ;  /* 0x0000000816127981 */ /* 0x000f22000c1e1b00 */
[----:B------:R-:W-:-:S05]  /*01e0*/  IMAD.WIDE R26, R25, 0x8, R22 ;  /* 0x00000008191a7825 */ /* 0x000fca00078e0216 */
[----:B------:R-:W5:Y:S01]  /*01f0*/  LDG.E.64 R8, desc[UR8][R26.64] ;  /* 0x000000081a087981 */ /* 0x000f62000c1e1b00 */
[----:B------:R-:W-:-:S05]  /*0200*/  IMAD.WIDE R28, R25, 0x8, R26 ;  /* 0x00000008191c7825 */ /* 0x000fca00078e021a */
[----:B------:R0:W5:Y:S02]  /*0210*/  LDG.E.64 R6, desc[UR8][R28.64] ;  /* 0x000000081c067981 */ /* 0x000164000c1e1b00 */
[----:B0-----:R-:W-:-:S05]  /*0220*/  IMAD.WIDE R28, R25, 0x8, R28 ;  /* 0x00000008191c7825 */ /* 0x001fca00078e021c */
[----:B------:R-:W5:Y:S01]  /*0230*/  LDG.E.64 R4, desc[UR8][R28.64] ;  /* 0x000000081c047981 */ /* 0x000f62000c1e1b00 */
[----:B------:R-:W-:-:S05]  /*0240*/  IMAD.WIDE R16, R25, 0x8, R28 ;  /* 0x0000000819107825 */ /* 0x000fca00078e021c */
[----:B------:R-:W5:Y:S01]  /*0250*/  LDG.E.64 R2, desc[UR8][R16.64] ;  /* 0x0000000810027981 */ /* 0x000f62000c1e1b00 */
[----:B------:R-:W-:-:S04]  /*0260*/  IMAD.WIDE R14, R25, 0x8, R16 ;  /* 0x00000008190e7825 */ /* 0x000fc800078e0210 */
[C---:B------:R-:W-:Y:S01]  /*0270*/  IMAD.WIDE R22, R25.reuse, 0x8, R14 ;  /* 0x0000000819167825 */ /* 0x040fe200078e020e */
[----:B------:R-:W5:Y:S04]  /*0280*/  LDG.E.64 R16, desc[UR8][R14.64] ;  /* 0x000000080e107981 */ /* 0x000f68000c1e1b00 */
[----:B------:R0:W5:Y:S02]  /*0290*/  LDG.E.64 R14, desc[UR8][R22.64] ;  /* 0x00000008160e7981 */ /* 0x000164000c1e1b00 */
[----:B0-----:R-:W-:-:S04]  /*02a0*/  IMAD.WIDE R22, R25, 0x8, R22 ;  /* 0x0000000819167825 */ /* 0x001fc800078e0216 */
[C---:B------:R-:W-:Y:S01]  /*02b0*/  IMAD.WIDE R26, R25.reuse, 0x8, R22 ;  /* 0x00000008191a7825 */ /* 0x040fe200078e0216 */
[----:B--2---:R-:W-:Y:S01]  /*02c0*/  DADD R10, |R12|, R10 ;  /* 0x000000000c0a7229 */ /* 0x004fe2000000020a */
[----:B------:R-:W2:Y:S07]  /*02d0*/  LDG.E.64 R12, desc[UR8][R22.64] ;  /* 0x00000008160c7981 */ /* 0x000eae000c1e1b00 */
[----:B---3--:R-:W-:Y:S02]  /*02e0*/  DADD R20, R10, |R20| ;  /* 0x000000000a147229 */ /* 0x008fe40000000414 */
[----:B------:R0:W3:Y:S06]  /*02f0*/  LDG.E.64 R10, desc[UR8][R26.64] ;  /* 0x000000081a0a7981 */ /* 0x0000ec000c1e1b00 */
[----:B----4-:R-:W-:Y:S01]  /*0300*/  DADD R18, R20, |R18| ;  /* 0x0000000014127229 */ /* 0x010fe20000000412 */
[----:B0-----:R-:W-:-:S05]  /*0310*/  IMAD.WIDE R26, R25, 0x8, R26 ;  /* 0x00000008191a7825 */ /* 0x001fca00078e021a */
[----:B------:R-:W4:Y:S01]  /*0320*/  LDG.E.64 R20, desc[UR8][R26.64] ;  /* 0x000000081a147981 */ /* 0x000f22000c1e1b00 */
[----:B------:R-:W-:Y:S01]  /*0330*/  IMAD.WIDE R22, R25, 0x8, R26 ;  /* 0x0000000819167825 */ /* 0x000fe200078e021a */
[----:B-----5:R-:W-:-:S04]  /*0340*/  DADD R18, R18, |R8| ;  /* 0x0000000012127229 */ /* 0x020fc80000000408 */
[----:B------:R-:W5:Y:S01]  /*0350*/  LDG.E.64 R8, desc[UR8][R22.64] ;  /* 0x0000000816087981 */ /* 0x000f62000c1e1b00 */
[----:B------:R-:W-:-:S03]  /*0360*/  IMAD.WIDE R28, R25, 0x8, R22 ;  /* 0x00000008191c7825 */ /* 0x000fc600078e0216 */
[----:B------:R-:W-:Y:S02]  /*0370*/  DADD R18, R18, |R6| ;  /* 0x0000000012127229 */ /* 0x000fe40000000406 */
[----:B------:R0:W5:Y:S06]  /*0380*/  LDG.E.64 R6, desc[UR8][R28.64] ;  /* 0x000000081c067981 */ /* 0x00016c000c1e1b00 */
[----:B------:R-:W-:Y:S01]  /*0390*/  DADD R18, R18, |R4| ;  /* 0x0000000012127229 */ /* 0x000fe20000000404 */
[----:B0-----:R-:W-:-:S05]  /*03a0*/  IMAD.WIDE R28, R25, 0x8, R28 ;  /* 0x00000008191c7825 */ /* 0x001fca00078e021c */
[----:B------:R-:W5:Y:S01]  /*03b0*/  LDG.E.64 R4, desc[UR8][R28.64] ;  /* 0x000000081c047981 */ /* 0x000f62000c1e1b00 */
[----:B------:R-:W-:-:S06]  /*03c0*/  IMAD.WIDE R26, R25, 0x8, R28 ;  /* 0x00000008191a7825 */ /* 0x000fcc00078e021c */
[----:B------:R-:W5:Y:S01]  /*03d0*/  LDG.E.64 R26, desc[UR8][R26.64] ;  /* 0x000000081a1a7981 */ /* 0x000f62000c1e1b00 */
[----:B------:R-:W-:Y:S01]  /*03e0*/  DADD R2, R18, |R2| ;  /* 0x0000000012027229 */ /* 0x000fe20000000402 */
[----:B------:R-:W-:Y:S01]  /*03f0*/  UIADD3 UR7, UPT, UPT, UR7, 0x10, URZ ;  /* 0x0000001007077890 */ /* 0x000fe2000fffe0ff */
[----:B------:R-:W-:-:S03]  /*0400*/  LEA R24, R25, R24, 0x4 ;  /* 0x0000001819187211 */ /* 0x000fc600078e20ff */
[----:B------:R-:W-:-:S03]  /*0410*/  UISETP.NE.AND UP1, UPT, UR7, URZ, UPT ;  /* 0x000000ff0700728c */ /* 0x000fc6000bf25270 */
[----:B------:R-:W-:-:S08]  /*0420*/  DADD R2, R2, |R16| ;  /* 0x0000000002027229 */ /* 0x000fd00000000410 */
[----:B------:R-:W-:-:S08]  /*0430*/  DADD R2, R2, |R14| ;  /* 0x0000000002027229 */ /* 0x000fd0000000040e */
[----:B--2---:R-:W-:-:S08]  /*0440*/  DADD R2, R2, |R12| ;  /* 0x0000000002027229 */ /* 0x004fd0000000040c */
[----:B---3--:R-:W-:-:S08]  /*0450*/  DADD R2, R2, |R10| ;  /* 0x0000000002027229 */ /* 0x008fd0000000040a */
[----:B----4-:R-:W-:-:S08]  /*0460*/  DADD R2, R2, |R20| ;  /* 0x0000000002027229 */ /* 0x010fd00000000414 */
[----:B-----5:R-:W-:-:S08]  /*0470*/  DADD R2, R2, |R8| ;  /* 0x0000000002027229 */ /* 0x020fd00000000408 */
[----:B------:R-:W-:-:S08]  /*0480*/  DADD R2, R2, |R6| ;  /* 0x0000000002027229 */ /* 0x000fd00000000406 */
[----:B------:R-:W-:-:S08]  /*0490*/  DADD R2, R2, |R4| ;  /* 0x0000000002027229 */ /* 0x000fd00000000404 */
[----:B------:R-:W-:Y:S01]  /*04a0*/  DADD R10, R2, |R26| ;  /* 0x00000000020a7229 */ /* 0x000fe2000000041a */
[----:B------:R-:W-:Y:S10]  /*04b0*/  BRA.U UP1, `(.L_x_9) ;  /* 0xfffffffd012c7547 */ /* 0x000ff4000b83ffff */
.L_x_8:
[----:B------:R-:W-:Y:S05]  /*04c0*/  BRA.U !UP0, `(.L_x_7) ;  /* 0x0000000108f87547 */ /* 0x000fea000b800000 */
[----:B------:R-:W-:Y:S02]  /*04d0*/  UISETP.GE.U32.AND UP0, UPT, UR6, 0x8, UPT ;  /* 0x000000080600788c */ /* 0x000fe4000bf06070 */
[----:B------:R-:W-:-:S04]  /*04e0*/  ULOP3.LUT UR7, UR5, 0x7, URZ, 0xc0, !UPT ;  /* 0x0000000705077892 */ /* 0x000fc8000f8ec0ff */
[----:B------:R-:W-:-:S03]  /*04f0*/  UISETP.NE.AND UP1, UPT, UR7, URZ, UPT ;  /* 0x000000ff0700728c */ /* 0x000fc6000bf25270 */
[----:B------:R-:W-:Y:S08]  /*0500*/  BRA.U !UP0, `(.L_x_10) ;  /* 0x00000001086c7547 */ /* 0x000ff0000b800000 */
[----:B------:R-:W0:Y:S01]  /*0510*/  LDC.64 R12, c[0x0][0x380] ;  /* 0x0000e000ff0c7b82 */ /* 0x000e220000000a00 */
[----:B------:R-:W-:-:S04]  /*0520*/  IMAD R3, R25, UR4, R0 ;  /* 0x0000000419037c24 */ /* 0x000fc8000f8e0200 */
        /* <DEDUP_REMOVED lines=14> */
[----:B------:R-:W-:-:S05]  /*0610*/  IMAD.WIDE R20, R25, 0x8, R12 ;  /* 0x0000000819147825 */ /* 0x000fca00078e020c */
[----:B------:R-:W5:Y:S01]  /*0620*/  LDG.E.64 R12, desc[UR8][R20.64] ;  /* 0x00000008140c7981 */ /* 0x000f62000c1e1b00 */
[----:B------:R-:W-:Y:S01]  /*0630*/  UIADD3 UR4, UPT, UPT, UR4, 0x8, URZ ;  /* 0x0000000804047890 */ /* 0x000fe2000fffe0ff */
[----:B--2---:R-:W-:-:S08]  /*0640*/  DADD R2, R10, |R2| ;  /* 0x000000000a027229 */ /* 0x004fd00000000402 */
[----:B---3--:R-:W-:-:S08]  /*0650*/  DADD R2, R2, |R4| ;  /* 0x0000000002027229 */ /* 0x008fd00000000404 */
[----:B----4-:R-:W-:-:S08]  /*0660*/  DADD R2, R2, |R6| ;  /* 0x0000000002027229 */ /* 0x010fd00000000406 */
[----:B-----5:R-:W-:-:S08]  /*0670*/  DADD R2, R2, |R8| ;  /* 0x0000000002027229 */ /* 0x020fd00000000408 */
[----:B------:R-:W-:-:S08]  /*0680*/  DADD R2, R2, |R18| ;  /* 0x0000000002027229 */ /* 0x000fd00000000412 */
[----:B------:R-:W-:-:S08]  /*0690*/  DADD R2, R2, |R16| ;  /* 0x0000000002027229 */ /* 0x000fd00000000410 */
[----:B------:R-:W-:-:S08]  /*06a0*/  DADD R2, R2, |R14| ;  /* 0x0000000002027229 */ /* 0x000fd0000000040e */
[----:B------:R-:W-:-:S11]  /*06b0*/  DADD R10, R2, |R12| ;  /* 0x00000000020a7229 */ /* 0x000fd6000000040c */
.L_x_10:
        /* <DEDUP_REMOVED lines=13> */
[----:B------:R-:W-:-:S06]  /*0790*/  IMAD.WIDE R16, R25, 0x8, R12 ;  /* 0x0000000819107825 */ /* 0x000fcc00078e020c */
[----:B------:R-:W5:Y:S01]  /*07a0*/  LDG.E.64 R16, desc[UR8][R16.64] ;  /* 0x0000000810107981 */ /* 0x000f62000c1e1b00 */
[----:B------:R-:W-:Y:S01]  /*07b0*/  UIADD3 UR4, UPT, UPT, UR4, 0x4, URZ ;  /* 0x0000000404047890 */ /* 0x000fe2000fffe0ff */
[----:B--2---:R-:W-:-:S08]  /*07c0*/  DADD R4, R10, |R4| ;  /* 0x000000000a047229 */ /* 0x004fd00000000404 */
[----:B---3--:R-:W-:-:S08]  /*07d0*/  DADD R4, R4, |R8| ;  /* 0x0000000004047229 */ /* 0x008fd00000000408 */
[----:B----4-:R-:W-:-:S08]  /*07e0*/  DADD R4, R4, |R14| ;  /* 0x0000000004047229 */ /* 0x010fd0000000040e */
[----:B-----5:R-:W-:-:S11]  /*07f0*/  DADD R10, R4, |R16| ;  /* 0x00000000040a7229 */ /* 0x020fd60000000410 */
.L_x_11:
[----:B------:R-:W-:Y:S05]  /*0800*/  BRA.U !UP1, `(.L_x_7) ;  /* 0x0000000109287547 */ /* 0x000fea000b800000 */
[----:B------:R-:W0:Y:S01]  /*0810*/  LDC.64 R4, c[0x0][0x380] ;  /* 0x0000e000ff047b82 */ /* 0x000e220000000a00 */
[----:B------:R-:W-:Y:S01]  /*0820*/  IMAD R6, R25, UR4, R0 ;  /* 0x0000000419067c24 */ /* 0x000fe2000f8e0200 */
[----:B------:R-:W-:-:S12]  /*0830*/  UIADD3 UR5, UPT, UPT, -UR5, URZ, URZ ;  /* 0x000000ff05057290 */ /* 0x000fd8000fffe1ff */
.L_x_12:
[----:B0-----:R-:W-:-:S06]  /*0840*/  IMAD.WIDE R2, R6, 0x8, R4 ;  /* 0x0000000806027825 */ /* 0x001fcc00078e0204 */
[----:B------:R-:W2:Y:S01]  /*0850*/  LDG.E.64 R2, desc[UR8][R2.64] ;  /* 0x0000000802027981 */ /* 0x000ea2000c1e1b00 */
[----:B------:R-:W-:Y:S01]  /*0860*/  UIADD3 UR5, UPT, UPT, UR5, 0x1, URZ ;  /* 0x0000000105057890 */ /* 0x000fe2000fffe0ff */
[----:B------:R-:W-:-:S03]  /*0870*/  IADD3 R6, PT, PT, R6, R25, RZ ;  /* 0x0000001906067210 */ /* 0x000fc60007ffe0ff */
[----:B------:R-:W-:Y:S01]  /*0880*/  UISETP.NE.AND UP0, UPT, UR5, URZ, UPT ;  /* 0x000000ff0500728c */ /* 0x000fe2000bf05270 */
[----:B--2---:R-:W-:-:S08]  /*0890*/  DADD R10, |R2|, R10 ;  /* 0x00000000020a7229 */ /* 0x004fd0000000020a */
[----:B------:R-:W-:Y:S05]  /*08a0*/  BRA.U UP0, `(.L_x_12) ;  /* 0xfffffffd00e47547 */ /* 0x000fea000b83ffff */
.L_x_7:
[----:B------:R-:W0:Y:S02]  /*08b0*/  LDC.64 R2, c[0x0][0x388] ;  /* 0x0000e200ff027b82 */ /* 0x000e240000000a00 */
[----:B0-----:R-:W-:-:S05]  /*08c0*/  IMAD.WIDE R2, R0, 0x8, R2 ;  /* 0x0000000800027825 */ /* 0x001fca00078e0202 */
[----:B------:R-:W-:Y:S01]  /*08d0*/  STG.E.64 desc[UR8][R2.64], R10 ;  /* 0x0000000a02007986 */ /* 0x000fe2000c101b08 */
[----:B------:R-:W-:Y:S05]  /*08e0*/  EXIT ;  /* 0x000000000000794d */ /* 0x000fea0003800000 */
.L_x_13:
        /* <DEDUP_REMOVED lines=9> */
.L_x_22:


//--------------------- .text._Z16kernel_rowSumAbsPKdPdii --------------------------
	.section	.text._Z16kernel_rowSumAbsPKdPdii,"ax",@progbits
	.align	128
        .global         _Z16kernel_rowSumAbsPKdPdii
        .type           _Z16kernel_rowSumAbsPKdPdii,@function
        .size           _Z16kernel_rowSumAbsPKdPdii,(.L_x_23 - _Z16kernel_rowSumAbsPKdPdii)
        .other          _Z16kernel_rowSumAbsPKdPdii,@"STO_CUDA_ENTRY STV_DEFAULT"
_Z16kernel_rowSumAbsPKdPdii:
.text._Z16kernel_rowSumAbsPKdPdii:
[----:B------:R-:W-:Y:S01]  /*0000*/  LDC R1, c[0x0][0x37c] ;  /* 0x0000df00ff017b82 */ /* 0x000fe20000000800 */
[----:B------:R-:W0:Y:S01]  /*0010*/  S2R R0, SR_CTAID.X ;  /* 0x0000000000007919 */ /* 0x000e220000002500 */
[----:B------:R-:W0:Y:S01]  /*0020*/  LDCU UR4, c[0x0][0x360] ;  /* 0x00006c00ff0477ac */ /* 0x000e220008000800 */
[----:B------:R-:W0:Y:S01]  /*0030*/  S2R R3, SR_TID.X ;  /* 0x0000000000037919 */ /* 0x000e220000002100 */
[----:B------:R-:W1:Y:S01]  /*0040*/  LDCU UR5, c[0x0][0x390] ;  /* 0x00007200ff0577ac */ /* 0x000e620008000800 */
[----:B0-----:R-:W-:-:S05]  /*0050*/  IMAD R0, R0, UR4, R3 ;  /* 0x0000000400007c24 */ /* 0x001fca000f8e0203 */
[----:B-1----:R-:W-:-:S13]  /*0060*/  ISETP.GE.AND P0, PT, R0, UR5, PT ;  /* 0x0000000500007c0c */ /* 0x002fda000bf06270 */
[----:B------:R-:W-:Y:S05]  /*0070*/  @P0 EXIT ;  /* 0x000000000000094d */ /* 0x000fea0003800000 */
[----:B------:R-:W0:Y:S01]  /*0080*/  LDCU UR7, c[0x0][0x394] ;  /* 0x00007280ff0777ac */ /* 0x000e220008000800 */
[----:B------:R-:W-:Y:S01]  /*0090*/  CS2R R12, SRZ ;  /* 0x00000000000c7805 */ /* 0x000fe2000001ff00 */
[----:B------:R-:W1:Y:S01]  /*00a0*/  LDCU.64 UR12, c[0x0][0x358] ;  /* 0x00006b00ff0c77ac */ /* 0x000e620008000a00 */
[----:B0-----:R-:W-:-:S09]  /*00b0*/  UISETP.GE.AND UP0, UPT, UR7, 0x1, UPT ;  /* 0x000000010700788c */ /* 0x001fd2000bf06270 */
[----:B-1----:R-:W-:Y:S05]  /*00c0*/  BRA.U !UP0, `(.L_x_14) ;  /* 0x0000000508a87547 */ /* 0x002fea000b800000 */
[----:B------:R-:W-:Y:S02]  /*00d0*/  UISETP.GE.U32.AND UP1, UPT, UR7, 0x10, UPT ;  /* 0x000000100700788c */ /* 0x000fe4000bf26070 */
[----:B------:R-:W-:Y:S01]  /*00e0*/  IMAD R21, R0, UR7, RZ ;  /* 0x0000000700157c24 */ /* 0x000fe2000f8e02ff */
[----:B------:R-:W-:Y:S01]  /*00f0*/  ULOP3.LUT UR10, UR7, 0xf, URZ, 0xc0, !UPT ;  /* 0x0000000f070a7892 */ /* 0x000fe2000f8ec0ff */
[----:B------:R-:W-:Y:S01]  /*0100*/  CS2R R12, SRZ ;  /* 0x00000000000c7805 */ /* 0x000fe2000001ff00 */
[----:B------:R-:W-:Y:S02]  /*0110*/  UMOV UR4, URZ ;  /* 0x000000ff00047c82 */ /* 0x000fe40008000000 */
[----:B------:R-:W-:Y:S02]  /*0120*/  UISETP.NE.AND UP0, UPT, UR10, URZ, UPT ;  /* 0x000000ff0a00728c */ /* 0x000fe4000bf05270 */
[----:B------:R-:W-:Y:S09]  /*0130*/  BRA.U !UP1, `(.L_x_15) ;  /* 0x0000000109b87547 */ /* 0x000ff2000b800000 */
[----:B------:R-:W0:Y:S01]  /*0140*/  LDCU.64 UR8, c[0x0][0x380] ;  /* 0x00007000ff0877ac */ /* 0x000e220008000a00 */
[----:B------:R-:W-:Y:S02]  /*0150*/  MOV R20, R21 ;  /* 0x0000001500147202 */ /* 0x000fe40000000f00 */
[----:B------:R-:W-:Y:S01]  /*0160*/  CS2R R12, SRZ ;  /* 0x00000000000c7805 */ /* 0x000fe2000001ff00 */
[----:B------:R-:W-:Y:S02]  /*0170*/  ULOP3.LUT UR4, UR7, 0x7ffffff0, URZ, 0xc0, !UPT ;  /* 0x7ffffff007047892 */ /* 0x000fe4000f8ec0ff */
[----:B0-----:R-:W-:Y:S02]  /*0180*/  UIADD3 UR5, UP1, UPT, UR8, 0x40, URZ ;  /* 0x0000004008057890 */ /* 0x001fe4000ff3e0ff */
[----:B------:R-:W-:Y:S02]  /*0190*/  UIADD3 UR8, UPT, UPT, -UR4, URZ, URZ ;  /* 0x000000ff04087290 */ /* 0x000fe4000fffe1ff */
[----:B------:R-:W-:-:S12]  /*01a0*/  UIADD3.X UR6, UPT, UPT, URZ, UR9, URZ, UP1, !UPT ;  /* 0x00000009ff067290 */ /* 0x000fd80008ffe4ff */
.L_x_16:
[----:B------:R-:W-:Y:S02]  /*01b0*/  MOV R2, UR5 ;  /* 0x0000000500027c02 */ /* 0x000fe40008000f00 */
[----:B------:R-:W-:-:S03]  /*01c0*/  MOV R3, UR6 ;  /* 0x0000000600037c02 */ /* 0x000fc60008000f00 */
[----:B------:R-:W-:-:S05]  /*01d0*/  IMAD.WIDE R2, R20, 0x8, R2 ;  /* 0x0000000814027825 */ /* 0x000fca00078e0202 */
        /* <DEDUP_REMOVED lines=10> */
[----:B--2---:R-:W-:-:S03]  /*0280*/  DADD R24, |R24|, R12 ;  /* 0x0000000018187229 */ /* 0x004fc6000000020c */
[----:B------:R-:W2:Y:S05]  /*0290*/  LDG.E.64 R12, desc[UR12][R2.64+0x8] ;  /* 0x0000080c020c7981 */ /* 0x000eaa000c1e1b00 */
[----:B---3--:R-:W-:Y:S01]  /*02a0*/  DADD R24, R24, |R14| ;  /* 0x0000000018187229 */ /* 0x008fe2000000040e */
[----:B------:R-:W3:Y:S07]  /*02b0*/  LDG.E.64 R14, desc[UR12][R2.64+0x10] ;  /* 0x0000100c020e7981 */ /* 0x000eee000c1e1b00 */
[----:B----4-:R-:W-:Y:S01]  /*02c0*/  DADD R24, R24, |R16| ;  /* 0x0000000018187229 */ /* 0x010fe20000000410 */
[----:B------:R-:W4:Y:S07]  /*02d0*/  LDG.E.64 R16, desc[UR12][R2.64+0x18] ;  /* 0x0000180c02107981 */ /* 0x000f2e000c1e1b00 */
[----:B-----5:R-:W-:Y:S01]  /*02e0*/  DADD R24, R24, |R22| ;  /* 0x0000000018187229 */ /* 0x020fe20000000416 */
[----:B------:R-:W5:Y:S07]  /*02f0*/  LDG.E.64 R22, desc[UR12][R2.64+0x20] ;  /* 0x0000200c02167981 */ /* 0x000f6e000c1e1b00 */
[----:B------:R-:W-:Y:S01]  /*0300*/  DADD R24, R24, |R18| ;  /* 0x0000000018187229 */ /* 0x000fe20000000412 */
[----:B------:R-:W5:Y:S07]  /*0310*/  LDG.E.64 R18, desc[UR12][R2.64+0x28] ;  /* 0x0000280c02127981 */ /* 0x000f6e000c1e1b00 */
[----:B------:R-:W-:Y:S01]  /*0320*/  DADD R24, R24, |R4| ;  /* 0x0000000018187229 */ /* 0x000fe20000000404 */
[----:B------:R-:W5:Y:S07]  /*0330*/  LDG.E.64 R4, desc[UR12][R2.64+0x30] ;  /* 0x0000300c02047981 */ /* 0x000f6e000c1e1b00 */
[----:B------:R-:W-:-:S08]  /*0340*/  DADD R6, R24, |R6| ;  /* 0x0000000018067229 */ /* 0x000fd00000000406 */
[----:B------:R-:W-:-:S08]  /*0350*/  DADD R6, R6, |R8| ;  /* 0x0000000006067229 */ /* 0x000fd00000000408 */
[----:B------:R-:W-:Y:S01]  /*0360*/  DADD R6, R6, |R10| ;  /* 0x0000000006067229 */ /* 0x000fe2000000040a */
[----:B------:R-:W-:-:S04]  /*0370*/  UIADD3 UR8, UPT, UPT, UR8, 0x10, URZ ;  /* 0x0000001008087890 */ /* 0x000fc8000fffe0ff */
[----:B------:R-:W-:Y:S01]  /*0380*/  UISETP.NE.AND UP1, UPT, UR8, URZ, UPT ;  /* 0x000000ff0800728c */ /* 0x000fe2000bf25270 */
[----:B------:R-:W-:Y:S02]  /*0390*/  VIADD R20, R20, 0x10 ;  /* 0x0000001014147836 */ /* 0x000fe40000000000 */
        /* <DEDUP_REMOVED lines=8> */
.L_x_15:
[----:B------:R-:W-:Y:S05]  /*0420*/  BRA.U !UP0, `(.L_x_14) ;  /* 0x0000000108d07547 */ /* 0x000fea000b800000 */
[----:B------:R-:W-:Y:S02]  /*0430*/  UISETP.GE.U32.AND UP0, UPT, UR10, 0x8, UPT ;  /* 0x000000080a00788c */ /* 0x000fe4000bf06070 */
[----:B------:R-:W-:-:S04]  /*0440*/  ULOP3.LUT UR6, UR7, 0x7, URZ, 0xc0, !UPT ;  /* 0x0000000707067892 */ /* 0x000fc8000f8ec0ff */
[----:B------:R-:W-:-:S03]  /*0450*/  UISETP.NE.AND UP1, UPT, UR6, URZ, UPT ;  /* 0x000000ff0600728c */ /* 0x000fc6000bf25270 */
[----:B------:R-:W-:Y:S08]  /*0460*/  BRA.U !UP0, `(.L_x_17) ;  /* 0x0000000108507547 */ /* 0x000ff0000b800000 */
[----:B------:R-:W0:Y:S01]  /*0470*/  LDC.64 R14, c[0x0][0x380] ;  /* 0x0000e000ff0e7b82 */ /* 0x000e220000000a00 */
[----:B------:R-:W-:-:S05]  /*0480*/  IADD3 R3, PT, PT, R21, UR4, RZ ;  /* 0x0000000415037c10 */ /* 0x000fca000fffe0ff */
[----:B0-----:R-:W-:-:S05]  /*0490*/  IMAD.WIDE R14, R3, 0x8, R14 ;  /* 0x00000008030e7825 */ /* 0x001fca00078e020e */
        /* <DEDUP_REMOVED lines=17> */
.L_x_17:
[----:B------:R-:W-:Y:S05]  /*05b0*/  BRA.U !UP1, `(.L_x_14) ;  /* 0x00000001096c7547 */ /* 0x000fea000b800000 */
[----:B------:R-:W-:Y:S02]  /*05c0*/  UISETP.GE.U32.AND UP0, UPT, UR6, 0x4, UPT ;  /* 0x000000040600788c */ /* 0x000fe4000bf06070 */
[----:B------:R-:W-:-:S04]  /*05d0*/  ULOP3.LUT UR5, UR7, 0x3, URZ, 0xc0, !UPT ;  /* 0x0000000307057892 */ /* 0x000fc8000f8ec0ff */
[----:B------:R-:W-:-:S03]  /*05e0*/  UISETP.NE.AND UP1, UPT, UR5, URZ, UPT ;  /* 0x000000ff0500728c */ /* 0x000fc6000bf25270 */
[----:B------:R-:W-:Y:S08]  /*05f0*/  BRA.U !UP0, `(.L_x_18) ;  /* 0x0000000108307547 */ /* 0x000ff0000b800000 */
[----:B------:R-:W0:Y:S01]  /*0600*/  LDC.64 R2, c[0x0][0x380] ;  /* 0x0000e000ff027b82 */ /* 0x000e220000000a00 */
[----:B------:R-:W-:-:S04]  /*0610*/  VIADD R5, R21, UR4 ;  /* 0x0000000415057c36 */ /* 0x000fc80008000000 */
[----:B0-----:R-:W-:-:S05]  /*0620*/  IMAD.WIDE R2, R5, 0x8, R2 ;  /* 0x0000000805027825 */ /* 0x001fca00078e0202 */
[----:B------:R-:W2:Y:S04]  /*0630*/  LDG.E.64 R4, desc[UR12][R2.64] ;  /* 0x0000000c02047981 */ /* 0x000ea8000c1e1b00 */
[----:B------:R-:W3:Y:S04]  /*0640*/  LDG.E.64 R6, desc[UR12][R2.64+0x8] ;  /* 0x0000080c02067981 */ /* 0x000ee8000c1e1b00 */
[----:B------:R-:W4:Y:S04]  /*0650*/  LDG.E.64 R8, desc[UR12][R2.64+0x10] ;  /* 0x0000100c02087981 */ /* 0x000f28000c1e1b00 */
[----:B------:R-:W5:Y:S01]  /*0660*/  LDG.E.64 R10, desc[UR12][R2.64+0x18] ;  /* 0x0000180c020a7981 */ /* 0x000f62000c1e1b00 */
[----:B------:R-:W-:Y:S01]  /*0670*/  UIADD3 UR4, UPT, UPT, UR4, 0x4, URZ ;  /* 0x0000000404047890 */ /* 0x000fe2000fffe0ff */
[----:B--2---:R-:W-:-:S08]  /*0680*/  DADD R4, R12, |R4| ;  /* 0x000000000c047229 */ /* 0x004fd00000000404 */
[----:B---3--:R-:W-:-:S08]  /*0690*/  DADD R4, R4, |R6| ;  /* 0x0000000004047229 */ /* 0x008fd00000000406 */
[----:B----4-:R-:W-:-:S08]  /*06a0*/  DADD R4, R4, |R8| ;  /* 0x0000000004047229 */ /* 0x010fd00000000408 */
[----:B-----5:R-:W-:-:S11]  /*06b0*/  DADD R12, R4, |R10| ;  /* 0x00000000040c7229 */ /* 0x020fd6000000040a */
.L_x_18:
[----:B------:R-:W-:Y:S05]  /*06c0*/  BRA.U !UP1, `(.L_x_14) ;  /* 0x0000000109287547 */ /* 0x000fea000b800000 */
[----:B------:R-:W0:Y:S01]  /*06d0*/  LDC.64 R4, c[0x0][0x380] ;  /* 0x0000e000ff047b82 */ /* 0x000e220000000a00 */
[----:B------:R-:W-:Y:S01]  /*06e0*/  IADD3 R21, PT, PT, R21, UR4, RZ ;  /* 0x0000000415157c10 */ /* 0x000fe2000fffe0ff */
[----:B------:R-:W-:-:S12]  /*06f0*/  UIADD3 UR5, UPT, UPT, -UR5, URZ, URZ ;  /* 0x000000ff05057290 */ /* 0x000fd8000fffe1ff */
.L_x_19:
[----:B0-----:R-:W-:-:S06]  /*0700*/  IMAD.WIDE R2, R21, 0x8, R4 ;  /* 0x0000000815027825 */ /* 0x001fcc00078e0204 */
[----:B------:R-:W2:Y:S01]  /*0710*/  LDG.E.64 R2, desc[UR12][R2.64] ;  /* 0x0000000c02027981 */ /* 0x000ea2000c1e1b00 */
[----:B------:R-:W-:Y:S01]  /*0720*/  UIADD3 UR5, UPT, UPT, UR5, 0x1, URZ ;  /* 0x0000000105057890 */ /* 0x000fe2000fffe0ff */
[----:B------:R-:W-:-:S03]  /*0730*/  IADD3 R21, PT, PT, R21, 0x1, RZ ;  /* 0x0000000115157810 */ /* 0x000fc60007ffe0ff */
[----:B------:R-:W-:Y:S01]  /*0740*/  UISETP.NE.AND UP0, UPT, UR5, URZ, UPT ;  /* 0x000000ff0500728c */ /* 0x000fe2000bf05270 */
[----:B--2---:R-:W-:-:S08]  /*0750*/  DADD R12, |R2|, R12 ;  /* 0x00000000020c7229 */ /* 0x004fd0000000020c */
[----:B------:R-:W-:Y:S05]  /*0760*/  BRA.U UP0, `(.L_x_19) ;  /* 0xfffffffd00e47547 */ /* 0x000fea000b83ffff */
.L_x_14:
[----:B------:R-:W0:Y:S02]  /*0770*/  LDC.64 R2, c[0x0][0x388] ;  /* 0x0000e200ff027b82 */ /* 0x000e240000000a00 */
[----:B0-----:R-:W-:-:S05]  /*0780*/  IMAD.WIDE R2, R0, 0x8, R2 ;  /* 0x0000000800027825 */ /* 0x001fca00078e0202 */
[----:B------:R-:W-:Y:S01]  /*0790*/  STG.E.64 desc[UR12][R2.64], R12 ;  /* 0x0000000c02007986 */ /* 0x000fe2000c101b0c */
[----:B------:R-:W-:Y:S05]  /*07a0*/  EXIT ;  /* 0x000000000000794d */ /* 0x000fea0003800000 */
.L_x_20:
        /* <DEDUP_REMOVED lines=13> */
.L_x_23:


//--------------------- .nv.shared.reserved.0     --------------------------
	.section	.nv.shared.reserved.0,"aw",@nobits
	.weak		__nv_reservedSMEM_offset_0_alias
	.size		__nv_reservedSMEM_offset_0_alias, 0, 64
	.other		__nv_reservedSMEM_offset_0_alias,@"STO_CUDA_RESERVED_SHARED STV_DEFAULT"
__nv_reservedSMEM_offset_0_alias:
	.zero		0
	.zero		64


//--------------------- .nv.constant0._Z13kernel_reducePKdPdi --------------------------
	.section	.nv.constant0._Z13kernel_reducePKdPdi,"a",@progbits
	.sectionflags	@""
	.align	4
.nv.constant0._Z13kernel_reducePKdPdi:
	.zero		916


//--------------------- .nv.constant0._Z16kernel_colSumAbsPKdPdii --------------------------
	.section	.nv.constant0._Z16kernel_colSumAbsPKdPdii,"a",@progbits
	.sectionflags	@""
	.align	4
.nv.constant0._Z16kernel_colSumAbsPKdPdii:
	.zero		920


//--------------------- .nv.constant0._Z16kernel_rowSumAbsPKdPdii --------------------------
	.section	.nv.constant0._Z16kernel_rowSumAbsPKdPdii,"a",@progbits
	.sectionflags	@""
	.align	4
.nv.constant0._Z16kernel_rowSumAbsPKdPdii:
	.zero		920


//--------------------- SYMBOLS --------------------------

	.type		.nv.reservedSmem.offset0,@object
	.size		.nv.reservedSmem.offset0,0x4
